//
// Generated by NVIDIA NVVM Compiler
//
// Compiler Build ID: CL-36424714
// Cuda compilation tools, release 13.0, V13.0.88
// Based on NVVM 20.0.0
//

.version 9.0
.target sm_100
.address_size 64

	// .globl	_Z17increase_contrastP5PixelS0_mm
.global .align 1 .b8 _ZN34_INTERNAL_4be57c01_4_k_cu_49f0ee674cuda3std3__45__cpo5beginE[1];
.global .align 1 .b8 _ZN34_INTERNAL_4be57c01_4_k_cu_49f0ee674cuda3std3__45__cpo3endE[1];
.global .align 1 .b8 _ZN34_INTERNAL_4be57c01_4_k_cu_49f0ee674cuda3std3__45__cpo6cbeginE[1];
.global .align 1 .b8 _ZN34_INTERNAL_4be57c01_4_k_cu_49f0ee674cuda3std3__45__cpo4cendE[1];
.global .align 1 .b8 _ZN34_INTERNAL_4be57c01_4_k_cu_49f0ee674cuda3std3__45__cpo6rbeginE[1];
.global .align 1 .b8 _ZN34_INTERNAL_4be57c01_4_k_cu_49f0ee674cuda3std3__45__cpo4rendE[1];
.global .align 1 .b8 _ZN34_INTERNAL_4be57c01_4_k_cu_49f0ee674cuda3std3__45__cpo7crbeginE[1];
.global .align 1 .b8 _ZN34_INTERNAL_4be57c01_4_k_cu_49f0ee674cuda3std3__45__cpo5crendE[1];
.global .align 1 .b8 _ZN34_INTERNAL_4be57c01_4_k_cu_49f0ee674cuda3std3__436_GLOBAL__N__4be57c01_4_k_cu_49f0ee676ignoreE[1];
.global .align 1 .b8 _ZN34_INTERNAL_4be57c01_4_k_cu_49f0ee674cuda3std3__419piecewise_constructE[1];
.global .align 1 .b8 _ZN34_INTERNAL_4be57c01_4_k_cu_49f0ee674cuda3std3__48in_placeE[1];
.global .align 1 .b8 _ZN34_INTERNAL_4be57c01_4_k_cu_49f0ee674cuda3std3__420unreachable_sentinelE[1];
.global .align 1 .b8 _ZN34_INTERNAL_4be57c01_4_k_cu_49f0ee674cuda3std3__47nulloptE[1];
.global .align 1 .b8 _ZN34_INTERNAL_4be57c01_4_k_cu_49f0ee674cuda3std3__48unexpectE[1];
.global .align 1 .b8 _ZN34_INTERNAL_4be57c01_4_k_cu_49f0ee674cuda3std6ranges3__45__cpo4swapE[1];
.global .align 1 .b8 _ZN34_INTERNAL_4be57c01_4_k_cu_49f0ee674cuda3std6ranges3__45__cpo9iter_moveE[1];
.global .align 1 .b8 _ZN34_INTERNAL_4be57c01_4_k_cu_49f0ee674cuda3std6ranges3__45__cpo5beginE[1];
.global .align 1 .b8 _ZN34_INTERNAL_4be57c01_4_k_cu_49f0ee674cuda3std6ranges3__45__cpo3endE[1];
.global .align 1 .b8 _ZN34_INTERNAL_4be57c01_4_k_cu_49f0ee674cuda3std6ranges3__45__cpo6cbeginE[1];
.global .align 1 .b8 _ZN34_INTERNAL_4be57c01_4_k_cu_49f0ee674cuda3std6ranges3__45__cpo4cendE[1];
.global .align 1 .b8 _ZN34_INTERNAL_4be57c01_4_k_cu_49f0ee674cuda3std6ranges3__45__cpo7advanceE[1];
.global .align 1 .b8 _ZN34_INTERNAL_4be57c01_4_k_cu_49f0ee674cuda3std6ranges3__45__cpo9iter_swapE[1];
.global .align 1 .b8 _ZN34_INTERNAL_4be57c01_4_k_cu_49f0ee674cuda3std6ranges3__45__cpo4nextE[1];
.global .align 1 .b8 _ZN34_INTERNAL_4be57c01_4_k_cu_49f0ee674cuda3std6ranges3__45__cpo4prevE[1];
.global .align 1 .b8 _ZN34_INTERNAL_4be57c01_4_k_cu_49f0ee674cuda3std6ranges3__45__cpo4dataE[1];
.global .align 1 .b8 _ZN34_INTERNAL_4be57c01_4_k_cu_49f0ee674cuda3std6ranges3__45__cpo5cdataE[1];
.global .align 1 .b8 _ZN34_INTERNAL_4be57c01_4_k_cu_49f0ee674cuda3std6ranges3__45__cpo4sizeE[1];
.global .align 1 .b8 _ZN34_INTERNAL_4be57c01_4_k_cu_49f0ee674cuda3std6ranges3__45__cpo5ssizeE[1];
.global .align 1 .b8 _ZN34_INTERNAL_4be57c01_4_k_cu_49f0ee674cuda3std6ranges3__45__cpo8distanceE[1];
.global .align 1 .b8 _ZN34_INTERNAL_4be57c01_4_k_cu_49f0ee676thrust24THRUST_300001_SM_1000_NS8cuda_cub3parE[1];
.global .align 1 .b8 _ZN34_INTERNAL_4be57c01_4_k_cu_49f0ee676thrust24THRUST_300001_SM_1000_NS8cuda_cub10par_nosyncE[1];
.global .align 1 .b8 _ZN34_INTERNAL_4be57c01_4_k_cu_49f0ee676thrust24THRUST_300001_SM_1000_NS6system6detail10sequential3seqE[1];
.global .align 1 .b8 _ZN34_INTERNAL_4be57c01_4_k_cu_49f0ee676thrust24THRUST_300001_SM_1000_NS12placeholders2_1E[1];
.global .align 1 .b8 _ZN34_INTERNAL_4be57c01_4_k_cu_49f0ee676thrust24THRUST_300001_SM_1000_NS12placeholders2_2E[1];
.global .align 1 .b8 _ZN34_INTERNAL_4be57c01_4_k_cu_49f0ee676thrust24THRUST_300001_SM_1000_NS12placeholders2_3E[1];
.global .align 1 .b8 _ZN34_INTERNAL_4be57c01_4_k_cu_49f0ee676thrust24THRUST_300001_SM_1000_NS12placeholders2_4E[1];
.global .align 1 .b8 _ZN34_INTERNAL_4be57c01_4_k_cu_49f0ee676thrust24THRUST_300001_SM_1000_NS12placeholders2_5E[1];
.global .align 1 .b8 _ZN34_INTERNAL_4be57c01_4_k_cu_49f0ee676thrust24THRUST_300001_SM_1000_NS12placeholders2_6E[1];
.global .align 1 .b8 _ZN34_INTERNAL_4be57c01_4_k_cu_49f0ee676thrust24THRUST_300001_SM_1000_NS12placeholders2_7E[1];
.global .align 1 .b8 _ZN34_INTERNAL_4be57c01_4_k_cu_49f0ee676thrust24THRUST_300001_SM_1000_NS12placeholders2_8E[1];
.global .align 1 .b8 _ZN34_INTERNAL_4be57c01_4_k_cu_49f0ee676thrust24THRUST_300001_SM_1000_NS12placeholders2_9E[1];
.global .align 1 .b8 _ZN34_INTERNAL_4be57c01_4_k_cu_49f0ee676thrust24THRUST_300001_SM_1000_NS12placeholders3_10E[1];
.global .align 1 .b8 _ZN34_INTERNAL_4be57c01_4_k_cu_49f0ee676thrust24THRUST_300001_SM_1000_NS3seqE[1];

.visible .entry _Z17increase_contrastP5PixelS0_mm(
	.param .u64 .ptr .align 1 _Z17increase_contrastP5PixelS0_mm_param_0,
	.param .u64 .ptr .align 1 _Z17increase_contrastP5PixelS0_mm_param_1,
	.param .u64 _Z17increase_contrastP5PixelS0_mm_param_2,
	.param .u64 _Z17increase_contrastP5PixelS0_mm_param_3
)
{
	.reg .pred 	%p<10>;
	.reg .b16 	%rs<9>;
	.reg .b32 	%r<53>;
	.reg .b64 	%rd<59>;

	ld.param.u64 	%rd16, [_Z17increase_contrastP5PixelS0_mm_param_0];
	ld.param.u64 	%rd17, [_Z17increase_contrastP5PixelS0_mm_param_1];
	ld.param.u64 	%rd14, [_Z17increase_contrastP5PixelS0_mm_param_2];
	ld.param.u64 	%rd15, [_Z17increase_contrastP5PixelS0_mm_param_3];
	cvta.to.global.u64 	%rd1, %rd17;
	cvta.to.global.u64 	%rd2, %rd16;
	mov.u32 	%r1, %ntid.x;
	mov.u32 	%r2, %ctaid.x;
	mov.u32 	%r3, %tid.x;
	mad.lo.s32 	%r4, %r1, %r2, %r3;
	cvt.s64.s32 	%rd3, %r4;
	or.b64  	%rd18, %rd3, %rd15;
	and.b64  	%rd19, %rd18, -4294967296;
	setp.ne.s64 	%p1, %rd19, 0;
	@%p1 bra 	$L__BB0_2;
	cvt.u32.u64 	%r5, %rd15;
	cvt.u32.u64 	%r6, %rd3;
	div.u32 	%r7, %r6, %r5;
	mul.lo.s32 	%r8, %r7, %r5;
	sub.s32 	%r9, %r6, %r8;
	cvt.u64.u32 	%rd57, %r7;
	cvt.u64.u32 	%rd58, %r9;
	bra.uni 	$L__BB0_3;
$L__BB0_2:
	div.u64 	%rd57, %rd3, %rd15;
	mul.lo.s64 	%rd20, %rd57, %rd15;
	sub.s64 	%rd58, %rd3, %rd20;
$L__BB0_3:
	or.b64  	%rd21, %rd58, %rd57;
	shr.u64 	%rd22, %rd21, 31;
	and.b64  	%rd23, %rd22, 1;
	setp.eq.b64 	%p2, %rd23, 1;
	shl.b64 	%rd10, %rd57, 32;
	cvt.s64.s32 	%rd24, %rd57;
	setp.ge.u64 	%p3, %rd24, %rd14;
	cvt.s64.s32 	%rd25, %rd58;
	setp.ge.u64 	%p4, %rd25, %rd15;
	or.pred  	%p5, %p3, %p4;
	shl.b64 	%rd11, %rd58, 32;
	or.pred  	%p6, %p5, %p2;
	@%p6 bra 	$L__BB0_9;
	cvt.u32.u64 	%r10, %rd58;
	cvt.u32.u64 	%r11, %rd57;
	min.s32 	%r12, %r11, %r10;
	setp.lt.s32 	%p7, %r12, 1;
	@%p7 bra 	$L__BB0_8;
	and.b64  	%rd12, %rd57, 2147483647;
	add.s64 	%rd26, %rd14, -1;
	setp.ge.u64 	%p8, %rd12, %rd26;
	@%p8 bra 	$L__BB0_8;
	and.b64  	%rd13, %rd58, 2147483647;
	add.s64 	%rd27, %rd15, -1;
	setp.ge.u64 	%p9, %rd13, %rd27;
	@%p9 bra 	$L__BB0_8;
	add.s64 	%rd31, %rd10, -4294967296;
	shr.s64 	%rd32, %rd31, 32;
	mad.lo.s64 	%rd33, %rd32, %rd15, %rd13;
	shl.b64 	%rd34, %rd33, 2;
	add.s64 	%rd35, %rd2, %rd34;
	ld.global.u8 	%r13, [%rd35+1];
	add.s64 	%rd36, %rd11, -4294967296;
	shr.s64 	%rd37, %rd36, 32;
	mul.lo.s64 	%rd38, %rd12, %rd15;
	add.s64 	%rd39, %rd37, %rd38;
	shl.b64 	%rd40, %rd39, 2;
	add.s64 	%rd41, %rd2, %rd40;
	ld.global.u8 	%r14, [%rd41+1];
	add.s64 	%rd42, %rd57, 1;
	and.b64  	%rd43, %rd42, 4294967295;
	mad.lo.s64 	%rd44, %rd43, %rd15, %rd13;
	shl.b64 	%rd45, %rd44, 2;
	add.s64 	%rd46, %rd2, %rd45;
	ld.global.u8 	%r15, [%rd46+1];
	add.s64 	%rd47, %rd58, 1;
	and.b64  	%rd48, %rd47, 4294967295;
	add.s64 	%rd49, %rd48, %rd38;
	shl.b64 	%rd50, %rd49, 2;
	add.s64 	%rd51, %rd2, %rd50;
	ld.global.u8 	%r16, [%rd51+1];
	add.s64 	%rd52, %rd38, %rd13;
	shl.b64 	%rd53, %rd52, 2;
	add.s64 	%rd54, %rd2, %rd53;
	ld.global.u8 	%rs5, [%rd54+1];
	mul.wide.u16 	%r17, %rs5, 5;
	add.s32 	%r18, %r14, %r13;
	add.s32 	%r19, %r18, %r15;
	add.s32 	%r20, %r19, %r16;
	sub.s32 	%r21, %r17, %r20;
	ld.global.u8 	%r22, [%rd35+2];
	ld.global.u8 	%r23, [%rd41+2];
	ld.global.u8 	%r24, [%rd46+2];
	ld.global.u8 	%r25, [%rd51+2];
	ld.global.u8 	%rs6, [%rd54+2];
	mul.wide.u16 	%r26, %rs6, 5;
	add.s32 	%r27, %r23, %r22;
	add.s32 	%r28, %r27, %r24;
	add.s32 	%r29, %r28, %r25;
	sub.s32 	%r30, %r26, %r29;
	ld.global.u8 	%r31, [%rd35];
	ld.global.u8 	%r32, [%rd41];
	ld.global.u8 	%r33, [%rd46];
	ld.global.u8 	%r34, [%rd51];
	ld.global.u8 	%rs7, [%rd54];
	mul.wide.u16 	%r35, %rs7, 5;
	add.s32 	%r36, %r32, %r31;
	add.s32 	%r37, %r36, %r33;
	add.s32 	%r38, %r37, %r34;
	sub.s32 	%r39, %r35, %r38;
	ld.global.u8 	%r40, [%rd35+3];
	ld.global.u8 	%r41, [%rd41+3];
	ld.global.u8 	%r42, [%rd46+3];
	ld.global.u8 	%r43, [%rd51+3];
	ld.global.u8 	%rs8, [%rd54+3];
	mul.wide.u16 	%r44, %rs8, 5;
	add.s32 	%r45, %r41, %r40;
	add.s32 	%r46, %r45, %r42;
	add.s32 	%r47, %r46, %r43;
	sub.s32 	%r48, %r44, %r47;
	min.s32 	%r49, %r21, 255;
	shl.b64 	%rd55, %rd3, 2;
	add.s64 	%rd56, %rd1, %rd55;
	st.global.u8 	[%rd56+1], %r49;
	min.s32 	%r50, %r30, 255;
	st.global.u8 	[%rd56+2], %r50;
	min.s32 	%r51, %r39, 255;
	st.global.u8 	[%rd56], %r51;
	min.s32 	%r52, %r48, 255;
	st.global.u8 	[%rd56+3], %r52;
	bra.uni 	$L__BB0_9;
$L__BB0_8:
	shl.b64 	%rd28, %rd3, 2;
	add.s64 	%rd29, %rd1, %rd28;
	add.s64 	%rd30, %rd2, %rd28;
	ld.global.u8 	%rs1, [%rd30];
	ld.global.u8 	%rs2, [%rd30+1];
	ld.global.u8 	%rs3, [%rd30+2];
	ld.global.u8 	%rs4, [%rd30+3];
	st.global.u8 	[%rd29], %rs1;
	st.global.u8 	[%rd29+1], %rs2;
	st.global.u8 	[%rd29+2], %rs3;
	st.global.u8 	[%rd29+3], %rs4;
$L__BB0_9:
	ret;

}
	// .globl	_ZN3cub18CUB_300001_SM_10006detail11EmptyKernelIvEEvv
.visible .entry _ZN3cub18CUB_300001_SM_10006detail11EmptyKernelIvEEvv()
{


	ret;

}
	// .globl	_ZN3cub18CUB_300001_SM_10006detail9transform16transform_kernelINS2_10policy_hubILb1EN4cuda3std3__45tupleIJN6thrust24THRUST_300001_SM_1000_NS6detail15normal_iteratorINSA_10device_ptrI5PixelEEEEEEEE10policy1000Ei14reverse_colorsSG_JPSE_EEEvT0_iT1_T2_DpNS2_10kernel_argIT3_EE
.visible .entry _ZN3cub18CUB_300001_SM_10006detail9transform16transform_kernelINS2_10policy_hubILb1EN4cuda3std3__45tupleIJN6thrust24THRUST_300001_SM_1000_NS6detail15normal_iteratorINSA_10device_ptrI5PixelEEEEEEEE10policy1000Ei14reverse_colorsSG_JPSE_EEEvT0_iT1_T2_DpNS2_10kernel_argIT3_EE(
	.param .u32 _ZN3cub18CUB_300001_SM_10006detail9transform16transform_kernelINS2_10policy_hubILb1EN4cuda3std3__45tupleIJN6thrust24THRUST_300001_SM_1000_NS6detail15normal_iteratorINSA_10device_ptrI5PixelEEEEEEEE10policy1000Ei14reverse_colorsSG_JPSE_EEEvT0_iT1_T2_DpNS2_10kernel_argIT3_EE_param_0,
	.param .u32 _ZN3cub18CUB_300001_SM_10006detail9transform16transform_kernelINS2_10policy_hubILb1EN4cuda3std3__45tupleIJN6thrust24THRUST_300001_SM_1000_NS6detail15normal_iteratorINSA_10device_ptrI5PixelEEEEEEEE10policy1000Ei14reverse_colorsSG_JPSE_EEEvT0_iT1_T2_DpNS2_10kernel_argIT3_EE_param_1,
	.param .align 1 .b8 _ZN3cub18CUB_300001_SM_10006detail9transform16transform_kernelINS2_10policy_hubILb1EN4cuda3std3__45tupleIJN6thrust24THRUST_300001_SM_1000_NS6detail15normal_iteratorINSA_10device_ptrI5PixelEEEEEEEE10policy1000Ei14reverse_colorsSG_JPSE_EEEvT0_iT1_T2_DpNS2_10kernel_argIT3_EE_param_2[1],
	.param .align 8 .b8 _ZN3cub18CUB_300001_SM_10006detail9transform16transform_kernelINS2_10policy_hubILb1EN4cuda3std3__45tupleIJN6thrust24THRUST_300001_SM_1000_NS6detail15normal_iteratorINSA_10device_ptrI5PixelEEEEEEEE10policy1000Ei14reverse_colorsSG_JPSE_EEEvT0_iT1_T2_DpNS2_10kernel_argIT3_EE_param_3[8],
	.param .align 8 .b8 _ZN3cub18CUB_300001_SM_10006detail9transform16transform_kernelINS2_10policy_hubILb1EN4cuda3std3__45tupleIJN6thrust24THRUST_300001_SM_1000_NS6detail15normal_iteratorINSA_10device_ptrI5PixelEEEEEEEE10policy1000Ei14reverse_colorsSG_JPSE_EEEvT0_iT1_T2_DpNS2_10kernel_argIT3_EE_param_4[16]
)
.maxntid 128
{
	.reg .pred 	%p<37>;
	.reg .b16 	%rs<241>;
	.reg .b32 	%r<77>;
	.reg .b64 	%rd<65>;

	ld.param.u32 	%r43, [_ZN3cub18CUB_300001_SM_10006detail9transform16transform_kernelINS2_10policy_hubILb1EN4cuda3std3__45tupleIJN6thrust24THRUST_300001_SM_1000_NS6detail15normal_iteratorINSA_10device_ptrI5PixelEEEEEEEE10policy1000Ei14reverse_colorsSG_JPSE_EEEvT0_iT1_T2_DpNS2_10kernel_argIT3_EE_param_0];
	ld.param.u64 	%rd14, [_ZN3cub18CUB_300001_SM_10006detail9transform16transform_kernelINS2_10policy_hubILb1EN4cuda3std3__45tupleIJN6thrust24THRUST_300001_SM_1000_NS6detail15normal_iteratorINSA_10device_ptrI5PixelEEEEEEEE10policy1000Ei14reverse_colorsSG_JPSE_EEEvT0_iT1_T2_DpNS2_10kernel_argIT3_EE_param_4];
	ld.param.u64 	%rd15, [_ZN3cub18CUB_300001_SM_10006detail9transform16transform_kernelINS2_10policy_hubILb1EN4cuda3std3__45tupleIJN6thrust24THRUST_300001_SM_1000_NS6detail15normal_iteratorINSA_10device_ptrI5PixelEEEEEEEE10policy1000Ei14reverse_colorsSG_JPSE_EEEvT0_iT1_T2_DpNS2_10kernel_argIT3_EE_param_3];
	ld.param.u32 	%r42, [_ZN3cub18CUB_300001_SM_10006detail9transform16transform_kernelINS2_10policy_hubILb1EN4cuda3std3__45tupleIJN6thrust24THRUST_300001_SM_1000_NS6detail15normal_iteratorINSA_10device_ptrI5PixelEEEEEEEE10policy1000Ei14reverse_colorsSG_JPSE_EEEvT0_iT1_T2_DpNS2_10kernel_argIT3_EE_param_1];
	cvta.to.global.u64 	%rd1, %rd15;
	cvta.to.global.u64 	%rd2, %rd14;
	shl.b32 	%r1, %r42, 7;
	mov.u32 	%r44, %ctaid.x;
	mul.lo.s32 	%r2, %r1, %r44;
	sub.s32 	%r3, %r43, %r2;
	min.s32 	%r4, %r1, %r3;
	shl.b32 	%r5, %r4, 2;
	mov.u32 	%r6, %tid.x;
	shl.b32 	%r67, %r6, 7;
	setp.ge.s32 	%p1, %r67, %r5;
	@%p1 bra 	$L__BB2_3;
	mul.wide.u32 	%rd16, %r6, 128;
	add.s64 	%rd17, %rd2, %rd16;
	mul.wide.s32 	%rd18, %r2, 4;
	add.s64 	%rd63, %rd17, %rd18;
$L__BB2_2:
	.pragma "nounroll";
	// begin inline asm
	prefetch.global.L2 [%rd63];
	// end inline asm
	add.s32 	%r67, %r67, 16384;
	add.s64 	%rd63, %rd63, 16384;
	setp.lt.s32 	%p2, %r67, %r5;
	@%p2 bra 	$L__BB2_2;
$L__BB2_3:
	mul.wide.s32 	%rd20, %r2, 4;
	add.s64 	%rd6, %rd2, %rd20;
	add.s64 	%rd7, %rd1, %rd20;
	setp.gt.s32 	%p3, %r1, %r3;
	@%p3 bra 	$L__BB2_16;
	setp.lt.s32 	%p4, %r42, 1;
	@%p4 bra 	$L__BB2_57;
	and.b32  	%r10, %r42, 7;
	setp.lt.u32 	%p5, %r42, 8;
	mov.b32 	%r74, 0;
	@%p5 bra 	$L__BB2_8;
	and.b32  	%r74, %r42, 2147483640;
	neg.s32 	%r69, %r74;
	mul.wide.u32 	%rd21, %r6, 4;
	add.s64 	%rd22, %rd20, %rd21;
	or.b64  	%rd64, %rd22, 3;
	add.s32 	%r68, %r6, 128;
$L__BB2_7:
	.pragma "nounroll";
	mul.wide.s32 	%rd23, %r68, 4;
	add.s64 	%rd24, %rd20, %rd23;
	add.s64 	%rd25, %rd2, %rd64;
	ld.global.u8 	%rs1, [%rd25+-2];
	not.b16 	%rs2, %rs1;
	ld.global.u8 	%rs3, [%rd25+-1];
	not.b16 	%rs4, %rs3;
	ld.global.u8 	%rs5, [%rd25+-3];
	not.b16 	%rs6, %rs5;
	ld.global.u8 	%rs7, [%rd25];
	not.b16 	%rs8, %rs7;
	add.s64 	%rd26, %rd1, %rd64;
	st.global.u8 	[%rd26+-3], %rs6;
	st.global.u8 	[%rd26+-2], %rs2;
	st.global.u8 	[%rd26+-1], %rs4;
	st.global.u8 	[%rd26], %rs8;
	add.s64 	%rd27, %rd2, %rd24;
	ld.global.u8 	%rs9, [%rd27+1];
	not.b16 	%rs10, %rs9;
	ld.global.u8 	%rs11, [%rd27+2];
	not.b16 	%rs12, %rs11;
	ld.global.u8 	%rs13, [%rd27];
	not.b16 	%rs14, %rs13;
	ld.global.u8 	%rs15, [%rd27+3];
	not.b16 	%rs16, %rs15;
	add.s64 	%rd28, %rd1, %rd24;
	st.global.u8 	[%rd28], %rs14;
	st.global.u8 	[%rd28+1], %rs10;
	st.global.u8 	[%rd28+2], %rs12;
	st.global.u8 	[%rd28+3], %rs16;
	ld.global.u8 	%rs17, [%rd27+513];
	not.b16 	%rs18, %rs17;
	ld.global.u8 	%rs19, [%rd27+514];
	not.b16 	%rs20, %rs19;
	ld.global.u8 	%rs21, [%rd27+512];
	not.b16 	%rs22, %rs21;
	ld.global.u8 	%rs23, [%rd27+515];
	not.b16 	%rs24, %rs23;
	st.global.u8 	[%rd28+512], %rs22;
	st.global.u8 	[%rd28+513], %rs18;
	st.global.u8 	[%rd28+514], %rs20;
	st.global.u8 	[%rd28+515], %rs24;
	ld.global.u8 	%rs25, [%rd27+1025];
	not.b16 	%rs26, %rs25;
	ld.global.u8 	%rs27, [%rd27+1026];
	not.b16 	%rs28, %rs27;
	ld.global.u8 	%rs29, [%rd27+1024];
	not.b16 	%rs30, %rs29;
	ld.global.u8 	%rs31, [%rd27+1027];
	not.b16 	%rs32, %rs31;
	st.global.u8 	[%rd28+1024], %rs30;
	st.global.u8 	[%rd28+1025], %rs26;
	st.global.u8 	[%rd28+1026], %rs28;
	st.global.u8 	[%rd28+1027], %rs32;
	ld.global.u8 	%rs33, [%rd27+1537];
	not.b16 	%rs34, %rs33;
	ld.global.u8 	%rs35, [%rd27+1538];
	not.b16 	%rs36, %rs35;
	ld.global.u8 	%rs37, [%rd27+1536];
	not.b16 	%rs38, %rs37;
	ld.global.u8 	%rs39, [%rd27+1539];
	not.b16 	%rs40, %rs39;
	st.global.u8 	[%rd28+1536], %rs38;
	st.global.u8 	[%rd28+1537], %rs34;
	st.global.u8 	[%rd28+1538], %rs36;
	st.global.u8 	[%rd28+1539], %rs40;
	ld.global.u8 	%rs41, [%rd27+2049];
	not.b16 	%rs42, %rs41;
	ld.global.u8 	%rs43, [%rd27+2050];
	not.b16 	%rs44, %rs43;
	ld.global.u8 	%rs45, [%rd27+2048];
	not.b16 	%rs46, %rs45;
	ld.global.u8 	%rs47, [%rd27+2051];
	not.b16 	%rs48, %rs47;
	st.global.u8 	[%rd28+2048], %rs46;
	st.global.u8 	[%rd28+2049], %rs42;
	st.global.u8 	[%rd28+2050], %rs44;
	st.global.u8 	[%rd28+2051], %rs48;
	ld.global.u8 	%rs49, [%rd27+2561];
	not.b16 	%rs50, %rs49;
	ld.global.u8 	%rs51, [%rd27+2562];
	not.b16 	%rs52, %rs51;
	ld.global.u8 	%rs53, [%rd27+2560];
	not.b16 	%rs54, %rs53;
	ld.global.u8 	%rs55, [%rd27+2563];
	not.b16 	%rs56, %rs55;
	st.global.u8 	[%rd28+2560], %rs54;
	st.global.u8 	[%rd28+2561], %rs50;
	st.global.u8 	[%rd28+2562], %rs52;
	st.global.u8 	[%rd28+2563], %rs56;
	ld.global.u8 	%rs57, [%rd27+3073];
	not.b16 	%rs58, %rs57;
	ld.global.u8 	%rs59, [%rd27+3074];
	not.b16 	%rs60, %rs59;
	ld.global.u8 	%rs61, [%rd27+3072];
	not.b16 	%rs62, %rs61;
	ld.global.u8 	%rs63, [%rd27+3075];
	not.b16 	%rs64, %rs63;
	st.global.u8 	[%rd28+3072], %rs62;
	st.global.u8 	[%rd28+3073], %rs58;
	st.global.u8 	[%rd28+3074], %rs60;
	st.global.u8 	[%rd28+3075], %rs64;
	add.s32 	%r69, %r69, 8;
	add.s64 	%rd64, %rd64, 4096;
	add.s32 	%r68, %r68, 1024;
	setp.eq.s32 	%p6, %r69, 0;
	@%p6 bra 	$L__BB2_8;
	bra.uni 	$L__BB2_7;
$L__BB2_8:
	setp.eq.s32 	%p7, %r10, 0;
	@%p7 bra 	$L__BB2_57;
	and.b32  	%r37, %r42, 3;
	setp.lt.u32 	%p8, %r10, 4;
	@%p8 bra 	$L__BB2_11;
	shl.b32 	%r46, %r74, 7;
	add.s32 	%r47, %r46, %r6;
	mul.wide.s32 	%rd29, %r47, 4;
	add.s64 	%rd30, %rd6, %rd29;
	ld.global.u8 	%rs65, [%rd30+1];
	not.b16 	%rs66, %rs65;
	ld.global.u8 	%rs67, [%rd30+2];
	not.b16 	%rs68, %rs67;
	ld.global.u8 	%rs69, [%rd30];
	not.b16 	%rs70, %rs69;
	ld.global.u8 	%rs71, [%rd30+3];
	not.b16 	%rs72, %rs71;
	add.s64 	%rd31, %rd7, %rd29;
	st.global.u8 	[%rd31], %rs70;
	st.global.u8 	[%rd31+1], %rs66;
	st.global.u8 	[%rd31+2], %rs68;
	st.global.u8 	[%rd31+3], %rs72;
	ld.global.u8 	%rs73, [%rd30+513];
	not.b16 	%rs74, %rs73;
	ld.global.u8 	%rs75, [%rd30+514];
	not.b16 	%rs76, %rs75;
	ld.global.u8 	%rs77, [%rd30+512];
	not.b16 	%rs78, %rs77;
	ld.global.u8 	%rs79, [%rd30+515];
	not.b16 	%rs80, %rs79;
	st.global.u8 	[%rd31+512], %rs78;
	st.global.u8 	[%rd31+513], %rs74;
	st.global.u8 	[%rd31+514], %rs76;
	st.global.u8 	[%rd31+515], %rs80;
	ld.global.u8 	%rs81, [%rd30+1025];
	not.b16 	%rs82, %rs81;
	ld.global.u8 	%rs83, [%rd30+1026];
	not.b16 	%rs84, %rs83;
	ld.global.u8 	%rs85, [%rd30+1024];
	not.b16 	%rs86, %rs85;
	ld.global.u8 	%rs87, [%rd30+1027];
	not.b16 	%rs88, %rs87;
	st.global.u8 	[%rd31+1024], %rs86;
	st.global.u8 	[%rd31+1025], %rs82;
	st.global.u8 	[%rd31+1026], %rs84;
	st.global.u8 	[%rd31+1027], %rs88;
	ld.global.u8 	%rs89, [%rd30+1537];
	not.b16 	%rs90, %rs89;
	ld.global.u8 	%rs91, [%rd30+1538];
	not.b16 	%rs92, %rs91;
	ld.global.u8 	%rs93, [%rd30+1536];
	not.b16 	%rs94, %rs93;
	ld.global.u8 	%rs95, [%rd30+1539];
	not.b16 	%rs96, %rs95;
	st.global.u8 	[%rd31+1536], %rs94;
	st.global.u8 	[%rd31+1537], %rs90;
	st.global.u8 	[%rd31+1538], %rs92;
	st.global.u8 	[%rd31+1539], %rs96;
	add.s32 	%r74, %r74, 4;
$L__BB2_11:
	setp.eq.s32 	%p9, %r37, 0;
	@%p9 bra 	$L__BB2_57;
	setp.eq.s32 	%p10, %r37, 1;
	@%p10 bra 	$L__BB2_14;
	shl.b32 	%r48, %r74, 7;
	add.s32 	%r49, %r48, %r6;
	mul.wide.s32 	%rd32, %r49, 4;
	add.s64 	%rd33, %rd6, %rd32;
	ld.global.u8 	%rs97, [%rd33+1];
	not.b16 	%rs98, %rs97;
	ld.global.u8 	%rs99, [%rd33+2];
	not.b16 	%rs100, %rs99;
	ld.global.u8 	%rs101, [%rd33];
	not.b16 	%rs102, %rs101;
	ld.global.u8 	%rs103, [%rd33+3];
	not.b16 	%rs104, %rs103;
	add.s64 	%rd34, %rd7, %rd32;
	st.global.u8 	[%rd34], %rs102;
	st.global.u8 	[%rd34+1], %rs98;
	st.global.u8 	[%rd34+2], %rs100;
	st.global.u8 	[%rd34+3], %rs104;
	ld.global.u8 	%rs105, [%rd33+513];
	not.b16 	%rs106, %rs105;
	ld.global.u8 	%rs107, [%rd33+514];
	not.b16 	%rs108, %rs107;
	ld.global.u8 	%rs109, [%rd33+512];
	not.b16 	%rs110, %rs109;
	ld.global.u8 	%rs111, [%rd33+515];
	not.b16 	%rs112, %rs111;
	st.global.u8 	[%rd34+512], %rs110;
	st.global.u8 	[%rd34+513], %rs106;
	st.global.u8 	[%rd34+514], %rs108;
	st.global.u8 	[%rd34+515], %rs112;
	add.s32 	%r74, %r74, 2;
$L__BB2_14:
	and.b32  	%r50, %r42, 1;
	setp.eq.b32 	%p11, %r50, 1;
	not.pred 	%p12, %p11;
	@%p12 bra 	$L__BB2_57;
	shl.b32 	%r51, %r74, 7;
	add.s32 	%r52, %r51, %r6;
	mul.wide.s32 	%rd35, %r52, 4;
	add.s64 	%rd36, %rd6, %rd35;
	ld.global.u8 	%rs113, [%rd36+1];
	not.b16 	%rs114, %rs113;
	ld.global.u8 	%rs115, [%rd36+2];
	not.b16 	%rs116, %rs115;
	ld.global.u8 	%rs117, [%rd36];
	not.b16 	%rs118, %rs117;
	ld.global.u8 	%rs119, [%rd36+3];
	not.b16 	%rs120, %rs119;
	add.s64 	%rd37, %rd7, %rd35;
	st.global.u8 	[%rd37], %rs118;
	st.global.u8 	[%rd37+1], %rs114;
	st.global.u8 	[%rd37+2], %rs116;
	st.global.u8 	[%rd37+3], %rs120;
	bra.uni 	$L__BB2_57;
$L__BB2_16:
	setp.lt.s32 	%p13, %r42, 1;
	@%p13 bra 	$L__BB2_57;
	and.b32  	%r14, %r42, 7;
	setp.lt.u32 	%p14, %r42, 8;
	mov.b32 	%r71, 0;
	@%p14 bra 	$L__BB2_36;
	and.b32  	%r71, %r42, 2147483640;
	mov.b32 	%r70, 0;
$L__BB2_19:
	.pragma "nounroll";
	shl.b32 	%r55, %r70, 7;
	add.s32 	%r21, %r55, %r6;
	setp.ge.s32 	%p15, %r21, %r4;
	@%p15 bra 	$L__BB2_21;
	mul.wide.u32 	%rd38, %r21, 4;
	add.s64 	%rd39, %rd6, %rd38;
	ld.global.u8 	%rs121, [%rd39+1];
	not.b16 	%rs122, %rs121;
	ld.global.u8 	%rs123, [%rd39+2];
	not.b16 	%rs124, %rs123;
	ld.global.u8 	%rs125, [%rd39];
	not.b16 	%rs126, %rs125;
	ld.global.u8 	%rs127, [%rd39+3];
	not.b16 	%rs128, %rs127;
	add.s64 	%rd40, %rd7, %rd38;
	st.global.u8 	[%rd40], %rs126;
	st.global.u8 	[%rd40+1], %rs122;
	st.global.u8 	[%rd40+2], %rs124;
	st.global.u8 	[%rd40+3], %rs128;
$L__BB2_21:
	add.s32 	%r56, %r21, 128;
	setp.ge.s32 	%p16, %r56, %r4;
	mul.wide.s32 	%rd41, %r56, 4;
	add.s64 	%rd12, %rd6, %rd41;
	add.s64 	%rd13, %rd7, %rd41;
	@%p16 bra 	$L__BB2_23;
	ld.global.u8 	%rs129, [%rd12+1];
	not.b16 	%rs130, %rs129;
	ld.global.u8 	%rs131, [%rd12+2];
	not.b16 	%rs132, %rs131;
	ld.global.u8 	%rs133, [%rd12];
	not.b16 	%rs134, %rs133;
	ld.global.u8 	%rs135, [%rd12+3];
	not.b16 	%rs136, %rs135;
	st.global.u8 	[%rd13], %rs134;
	st.global.u8 	[%rd13+1], %rs130;
	st.global.u8 	[%rd13+2], %rs132;
	st.global.u8 	[%rd13+3], %rs136;
$L__BB2_23:
	add.s32 	%r57, %r21, 256;
	setp.ge.s32 	%p17, %r57, %r4;
	@%p17 bra 	$L__BB2_25;
	ld.global.u8 	%rs137, [%rd12+513];
	not.b16 	%rs138, %rs137;
	ld.global.u8 	%rs139, [%rd12+514];
	not.b16 	%rs140, %rs139;
	ld.global.u8 	%rs141, [%rd12+512];
	not.b16 	%rs142, %rs141;
	ld.global.u8 	%rs143, [%rd12+515];
	not.b16 	%rs144, %rs143;
	st.global.u8 	[%rd13+512], %rs142;
	st.global.u8 	[%rd13+513], %rs138;
	st.global.u8 	[%rd13+514], %rs140;
	st.global.u8 	[%rd13+515], %rs144;
$L__BB2_25:
	add.s32 	%r58, %r21, 384;
	setp.ge.s32 	%p18, %r58, %r4;
	@%p18 bra 	$L__BB2_27;
	ld.global.u8 	%rs145, [%rd12+1025];
	not.b16 	%rs146, %rs145;
	ld.global.u8 	%rs147, [%rd12+1026];
	not.b16 	%rs148, %rs147;
	ld.global.u8 	%rs149, [%rd12+1024];
	not.b16 	%rs150, %rs149;
	ld.global.u8 	%rs151, [%rd12+1027];
	not.b16 	%rs152, %rs151;
	st.global.u8 	[%rd13+1024], %rs150;
	st.global.u8 	[%rd13+1025], %rs146;
	st.global.u8 	[%rd13+1026], %rs148;
	st.global.u8 	[%rd13+1027], %rs152;
$L__BB2_27:
	add.s32 	%r59, %r21, 512;
	setp.ge.s32 	%p19, %r59, %r4;
	@%p19 bra 	$L__BB2_29;
	ld.global.u8 	%rs153, [%rd12+1537];
	not.b16 	%rs154, %rs153;
	ld.global.u8 	%rs155, [%rd12+1538];
	not.b16 	%rs156, %rs155;
	ld.global.u8 	%rs157, [%rd12+1536];
	not.b16 	%rs158, %rs157;
	ld.global.u8 	%rs159, [%rd12+1539];
	not.b16 	%rs160, %rs159;
	st.global.u8 	[%rd13+1536], %rs158;
	st.global.u8 	[%rd13+1537], %rs154;
	st.global.u8 	[%rd13+1538], %rs156;
	st.global.u8 	[%rd13+1539], %rs160;
$L__BB2_29:
	add.s32 	%r60, %r21, 640;
	setp.ge.s32 	%p20, %r60, %r4;
	@%p20 bra 	$L__BB2_31;
	ld.global.u8 	%rs161, [%rd12+2049];
	not.b16 	%rs162, %rs161;
	ld.global.u8 	%rs163, [%rd12+2050];
	not.b16 	%rs164, %rs163;
	ld.global.u8 	%rs165, [%rd12+2048];
	not.b16 	%rs166, %rs165;
	ld.global.u8 	%rs167, [%rd12+2051];
	not.b16 	%rs168, %rs167;
	st.global.u8 	[%rd13+2048], %rs166;
	st.global.u8 	[%rd13+2049], %rs162;
	st.global.u8 	[%rd13+2050], %rs164;
	st.global.u8 	[%rd13+2051], %rs168;
$L__BB2_31:
	add.s32 	%r61, %r21, 768;
	setp.ge.s32 	%p21, %r61, %r4;
	@%p21 bra 	$L__BB2_33;
	ld.global.u8 	%rs169, [%rd12+2561];
	not.b16 	%rs170, %rs169;
	ld.global.u8 	%rs171, [%rd12+2562];
	not.b16 	%rs172, %rs171;
	ld.global.u8 	%rs173, [%rd12+2560];
	not.b16 	%rs174, %rs173;
	ld.global.u8 	%rs175, [%rd12+2563];
	not.b16 	%rs176, %rs175;
	st.global.u8 	[%rd13+2560], %rs174;
	st.global.u8 	[%rd13+2561], %rs170;
	st.global.u8 	[%rd13+2562], %rs172;
	st.global.u8 	[%rd13+2563], %rs176;
$L__BB2_33:
	add.s32 	%r62, %r21, 896;
	setp.ge.s32 	%p22, %r62, %r4;
	@%p22 bra 	$L__BB2_35;
	ld.global.u8 	%rs177, [%rd12+3073];
	not.b16 	%rs178, %rs177;
	ld.global.u8 	%rs179, [%rd12+3074];
	not.b16 	%rs180, %rs179;
	ld.global.u8 	%rs181, [%rd12+3072];
	not.b16 	%rs182, %rs181;
	ld.global.u8 	%rs183, [%rd12+3075];
	not.b16 	%rs184, %rs183;
	st.global.u8 	[%rd13+3072], %rs182;
	st.global.u8 	[%rd13+3073], %rs178;
	st.global.u8 	[%rd13+3074], %rs180;
	st.global.u8 	[%rd13+3075], %rs184;
$L__BB2_35:
	add.s32 	%r70, %r70, 8;
	setp.ne.s32 	%p23, %r70, %r71;
	@%p23 bra 	$L__BB2_19;
$L__BB2_36:
	setp.eq.s32 	%p24, %r14, 0;
	@%p24 bra 	$L__BB2_57;
	and.b32  	%r24, %r42, 3;
	setp.lt.u32 	%p25, %r14, 4;
	@%p25 bra 	$L__BB2_47;
	shl.b32 	%r63, %r71, 7;
	add.s32 	%r25, %r63, %r6;
	setp.ge.s32 	%p26, %r25, %r4;
	@%p26 bra 	$L__BB2_40;
	mul.wide.s32 	%rd42, %r25, 4;
	add.s64 	%rd43, %rd6, %rd42;
	ld.global.u8 	%rs185, [%rd43+1];
	not.b16 	%rs186, %rs185;
	ld.global.u8 	%rs187, [%rd43+2];
	not.b16 	%rs188, %rs187;
	ld.global.u8 	%rs189, [%rd43];
	not.b16 	%rs190, %rs189;
	ld.global.u8 	%rs191, [%rd43+3];
	not.b16 	%rs192, %rs191;
	add.s64 	%rd44, %rd7, %rd42;
	st.global.u8 	[%rd44], %rs190;
	st.global.u8 	[%rd44+1], %rs186;
	st.global.u8 	[%rd44+2], %rs188;
	st.global.u8 	[%rd44+3], %rs192;
$L__BB2_40:
	add.s32 	%r26, %r25, 128;
	setp.ge.s32 	%p27, %r26, %r4;
	@%p27 bra 	$L__BB2_42;
	mul.wide.s32 	%rd45, %r26, 4;
	add.s64 	%rd46, %rd6, %rd45;
	ld.global.u8 	%rs193, [%rd46+1];
	not.b16 	%rs194, %rs193;
	ld.global.u8 	%rs195, [%rd46+2];
	not.b16 	%rs196, %rs195;
	ld.global.u8 	%rs197, [%rd46];
	not.b16 	%rs198, %rs197;
	ld.global.u8 	%rs199, [%rd46+3];
	not.b16 	%rs200, %rs199;
	add.s64 	%rd47, %rd7, %rd45;
	st.global.u8 	[%rd47], %rs198;
	st.global.u8 	[%rd47+1], %rs194;
	st.global.u8 	[%rd47+2], %rs196;
	st.global.u8 	[%rd47+3], %rs200;
$L__BB2_42:
	add.s32 	%r27, %r25, 256;
	setp.ge.s32 	%p28, %r27, %r4;
	@%p28 bra 	$L__BB2_44;
	mul.wide.s32 	%rd48, %r27, 4;
	add.s64 	%rd49, %rd6, %rd48;
	ld.global.u8 	%rs201, [%rd49+1];
	not.b16 	%rs202, %rs201;
	ld.global.u8 	%rs203, [%rd49+2];
	not.b16 	%rs204, %rs203;
	ld.global.u8 	%rs205, [%rd49];
	not.b16 	%rs206, %rs205;
	ld.global.u8 	%rs207, [%rd49+3];
	not.b16 	%rs208, %rs207;
	add.s64 	%rd50, %rd7, %rd48;
	st.global.u8 	[%rd50], %rs206;
	st.global.u8 	[%rd50+1], %rs202;
	st.global.u8 	[%rd50+2], %rs204;
	st.global.u8 	[%rd50+3], %rs208;
$L__BB2_44:
	add.s32 	%r28, %r25, 384;
	setp.ge.s32 	%p29, %r28, %r4;
	@%p29 bra 	$L__BB2_46;
	mul.wide.s32 	%rd51, %r28, 4;
	add.s64 	%rd52, %rd6, %rd51;
	ld.global.u8 	%rs209, [%rd52+1];
	not.b16 	%rs210, %rs209;
	ld.global.u8 	%rs211, [%rd52+2];
	not.b16 	%rs212, %rs211;
	ld.global.u8 	%rs213, [%rd52];
	not.b16 	%rs214, %rs213;
	ld.global.u8 	%rs215, [%rd52+3];
	not.b16 	%rs216, %rs215;
	add.s64 	%rd53, %rd7, %rd51;
	st.global.u8 	[%rd53], %rs214;
	st.global.u8 	[%rd53+1], %rs210;
	st.global.u8 	[%rd53+2], %rs212;
	st.global.u8 	[%rd53+3], %rs216;
$L__BB2_46:
	add.s32 	%r71, %r71, 4;
$L__BB2_47:
	setp.eq.s32 	%p30, %r24, 0;
	@%p30 bra 	$L__BB2_57;
	setp.eq.s32 	%p31, %r24, 1;
	@%p31 bra 	$L__BB2_54;
	shl.b32 	%r64, %r71, 7;
	add.s32 	%r31, %r64, %r6;
	setp.ge.s32 	%p32, %r31, %r4;
	@%p32 bra 	$L__BB2_51;
	mul.wide.s32 	%rd54, %r31, 4;
	add.s64 	%rd55, %rd6, %rd54;
	ld.global.u8 	%rs217, [%rd55+1];
	not.b16 	%rs218, %rs217;
	ld.global.u8 	%rs219, [%rd55+2];
	not.b16 	%rs220, %rs219;
	ld.global.u8 	%rs221, [%rd55];
	not.b16 	%rs222, %rs221;
	ld.global.u8 	%rs223, [%rd55+3];
	not.b16 	%rs224, %rs223;
	add.s64 	%rd56, %rd7, %rd54;
	st.global.u8 	[%rd56], %rs222;
	st.global.u8 	[%rd56+1], %rs218;
	st.global.u8 	[%rd56+2], %rs220;
	st.global.u8 	[%rd56+3], %rs224;
$L__BB2_51:
	add.s32 	%r32, %r31, 128;
	setp.ge.s32 	%p33, %r32, %r4;
	@%p33 bra 	$L__BB2_53;
	mul.wide.s32 	%rd57, %r32, 4;
	add.s64 	%rd58, %rd6, %rd57;
	ld.global.u8 	%rs225, [%rd58+1];
	not.b16 	%rs226, %rs225;
	ld.global.u8 	%rs227, [%rd58+2];
	not.b16 	%rs228, %rs227;
	ld.global.u8 	%rs229, [%rd58];
	not.b16 	%rs230, %rs229;
	ld.global.u8 	%rs231, [%rd58+3];
	not.b16 	%rs232, %rs231;
	add.s64 	%rd59, %rd7, %rd57;
	st.global.u8 	[%rd59], %rs230;
	st.global.u8 	[%rd59+1], %rs226;
	st.global.u8 	[%rd59+2], %rs228;
	st.global.u8 	[%rd59+3], %rs232;
$L__BB2_53:
	add.s32 	%r71, %r71, 2;
$L__BB2_54:
	and.b32  	%r65, %r42, 1;
	setp.eq.b32 	%p34, %r65, 1;
	not.pred 	%p35, %p34;
	@%p35 bra 	$L__BB2_57;
	shl.b32 	%r66, %r71, 7;
	add.s32 	%r35, %r66, %r6;
	setp.ge.s32 	%p36, %r35, %r4;
	@%p36 bra 	$L__BB2_57;
	mul.wide.s32 	%rd60, %r35, 4;
	add.s64 	%rd61, %rd6, %rd60;
	ld.global.u8 	%rs233, [%rd61+1];
	not.b16 	%rs234, %rs233;
	ld.global.u8 	%rs235, [%rd61+2];
	not.b16 	%rs236, %rs235;
	ld.global.u8 	%rs237, [%rd61];
	not.b16 	%rs238, %rs237;
	ld.global.u8 	%rs239, [%rd61+3];
	not.b16 	%rs240, %rs239;
	add.s64 	%rd62, %rd7, %rd60;
	st.global.u8 	[%rd62], %rs238;
	st.global.u8 	[%rd62+1], %rs234;
	st.global.u8 	[%rd62+2], %rs236;
	st.global.u8 	[%rd62+3], %rs240;
$L__BB2_57:
	ret;

}
	// .globl	_ZN3cub18CUB_300001_SM_10006detail9transform16transform_kernelINS2_10policy_hubILb1EN4cuda3std3__45tupleIJN6thrust24THRUST_300001_SM_1000_NS6detail15normal_iteratorINSA_10device_ptrI5PixelEEEEEEEE10policy1000El14reverse_colorsSG_JPSE_EEEvT0_iT1_T2_DpNS2_10kernel_argIT3_EE
.visible .entry _ZN3cub18CUB_300001_SM_10006detail9transform16transform_kernelINS2_10policy_hubILb1EN4cuda3std3__45tupleIJN6thrust24THRUST_300001_SM_1000_NS6detail15normal_iteratorINSA_10device_ptrI5PixelEEEEEEEE10policy1000El14reverse_colorsSG_JPSE_EEEvT0_iT1_T2_DpNS2_10kernel_argIT3_EE(
	.param .u64 _ZN3cub18CUB_300001_SM_10006detail9transform16transform_kernelINS2_10policy_hubILb1EN4cuda3std3__45tupleIJN6thrust24THRUST_300001_SM_1000_NS6detail15normal_iteratorINSA_10device_ptrI5PixelEEEEEEEE10policy1000El14reverse_colorsSG_JPSE_EEEvT0_iT1_T2_DpNS2_10kernel_argIT3_EE_param_0,
	.param .u32 _ZN3cub18CUB_300001_SM_10006detail9transform16transform_kernelINS2_10policy_hubILb1EN4cuda3std3__45tupleIJN6thrust24THRUST_300001_SM_1000_NS6detail15normal_iteratorINSA_10device_ptrI5PixelEEEEEEEE10policy1000El14reverse_colorsSG_JPSE_EEEvT0_iT1_T2_DpNS2_10kernel_argIT3_EE_param_1,
	.param .align 1 .b8 _ZN3cub18CUB_300001_SM_10006detail9transform16transform_kernelINS2_10policy_hubILb1EN4cuda3std3__45tupleIJN6thrust24THRUST_300001_SM_1000_NS6detail15normal_iteratorINSA_10device_ptrI5PixelEEEEEEEE10policy1000El14reverse_colorsSG_JPSE_EEEvT0_iT1_T2_DpNS2_10kernel_argIT3_EE_param_2[1],
	.param .align 8 .b8 _ZN3cub18CUB_300001_SM_10006detail9transform16transform_kernelINS2_10policy_hubILb1EN4cuda3std3__45tupleIJN6thrust24THRUST_300001_SM_1000_NS6detail15normal_iteratorINSA_10device_ptrI5PixelEEEEEEEE10policy1000El14reverse_colorsSG_JPSE_EEEvT0_iT1_T2_DpNS2_10kernel_argIT3_EE_param_3[8],
	.param .align 8 .b8 _ZN3cub18CUB_300001_SM_10006detail9transform16transform_kernelINS2_10policy_hubILb1EN4cuda3std3__45tupleIJN6thrust24THRUST_300001_SM_1000_NS6detail15normal_iteratorINSA_10device_ptrI5PixelEEEEEEEE10policy1000El14reverse_colorsSG_JPSE_EEEvT0_iT1_T2_DpNS2_10kernel_argIT3_EE_param_4[16]
)
.maxntid 128
{
	.reg .pred 	%p<37>;
	.reg .b16 	%rs<241>;
	.reg .b32 	%r<74>;
	.reg .b64 	%rd<71>;

	ld.param.u64 	%rd15, [_ZN3cub18CUB_300001_SM_10006detail9transform16transform_kernelINS2_10policy_hubILb1EN4cuda3std3__45tupleIJN6thrust24THRUST_300001_SM_1000_NS6detail15normal_iteratorINSA_10device_ptrI5PixelEEEEEEEE10policy1000El14reverse_colorsSG_JPSE_EEEvT0_iT1_T2_DpNS2_10kernel_argIT3_EE_param_0];
	ld.param.u64 	%rd16, [_ZN3cub18CUB_300001_SM_10006detail9transform16transform_kernelINS2_10policy_hubILb1EN4cuda3std3__45tupleIJN6thrust24THRUST_300001_SM_1000_NS6detail15normal_iteratorINSA_10device_ptrI5PixelEEEEEEEE10policy1000El14reverse_colorsSG_JPSE_EEEvT0_iT1_T2_DpNS2_10kernel_argIT3_EE_param_4];
	ld.param.u64 	%rd17, [_ZN3cub18CUB_300001_SM_10006detail9transform16transform_kernelINS2_10policy_hubILb1EN4cuda3std3__45tupleIJN6thrust24THRUST_300001_SM_1000_NS6detail15normal_iteratorINSA_10device_ptrI5PixelEEEEEEEE10policy1000El14reverse_colorsSG_JPSE_EEEvT0_iT1_T2_DpNS2_10kernel_argIT3_EE_param_3];
	ld.param.u32 	%r40, [_ZN3cub18CUB_300001_SM_10006detail9transform16transform_kernelINS2_10policy_hubILb1EN4cuda3std3__45tupleIJN6thrust24THRUST_300001_SM_1000_NS6detail15normal_iteratorINSA_10device_ptrI5PixelEEEEEEEE10policy1000El14reverse_colorsSG_JPSE_EEEvT0_iT1_T2_DpNS2_10kernel_argIT3_EE_param_1];
	cvta.to.global.u64 	%rd1, %rd17;
	cvta.to.global.u64 	%rd2, %rd16;
	shl.b32 	%r1, %r40, 7;
	mov.u32 	%r41, %ctaid.x;
	cvt.u64.u32 	%rd18, %r41;
	cvt.s64.s32 	%rd19, %r1;
	mul.lo.s64 	%rd3, %rd19, %rd18;
	sub.s64 	%rd20, %rd15, %rd3;
	min.s64 	%rd21, %rd20, %rd19;
	cvt.u32.u64 	%r2, %rd21;
	shl.b32 	%r3, %r2, 2;
	mov.u32 	%r4, %tid.x;
	shl.b32 	%r64, %r4, 7;
	setp.ge.s32 	%p1, %r64, %r3;
	@%p1 bra 	$L__BB3_3;
	shl.b64 	%rd22, %rd3, 2;
	add.s64 	%rd23, %rd2, %rd22;
	mul.wide.u32 	%rd24, %r4, 128;
	add.s64 	%rd69, %rd23, %rd24;
$L__BB3_2:
	.pragma "nounroll";
	// begin inline asm
	prefetch.global.L2 [%rd69];
	// end inline asm
	add.s32 	%r64, %r64, 16384;
	add.s64 	%rd69, %rd69, 16384;
	setp.lt.s32 	%p2, %r64, %r3;
	@%p2 bra 	$L__BB3_2;
$L__BB3_3:
	shl.b64 	%rd26, %rd3, 2;
	add.s64 	%rd7, %rd2, %rd26;
	add.s64 	%rd8, %rd1, %rd26;
	setp.eq.s32 	%p3, %r1, %r2;
	@%p3 bra 	$L__BB3_45;
	setp.lt.s32 	%p4, %r40, 1;
	@%p4 bra 	$L__BB3_57;
	and.b32  	%r8, %r40, 7;
	setp.lt.u32 	%p5, %r40, 8;
	mov.b32 	%r71, 0;
	@%p5 bra 	$L__BB3_24;
	and.b32  	%r71, %r40, 2147483640;
	mov.b32 	%r67, 0;
$L__BB3_7:
	.pragma "nounroll";
	shl.b32 	%r44, %r67, 7;
	add.s32 	%r19, %r44, %r4;
	setp.ge.s32 	%p6, %r19, %r2;
	@%p6 bra 	$L__BB3_9;
	mul.wide.u32 	%rd27, %r19, 4;
	add.s64 	%rd28, %rd7, %rd27;
	ld.global.u8 	%rs1, [%rd28+1];
	not.b16 	%rs2, %rs1;
	ld.global.u8 	%rs3, [%rd28+2];
	not.b16 	%rs4, %rs3;
	ld.global.u8 	%rs5, [%rd28];
	not.b16 	%rs6, %rs5;
	ld.global.u8 	%rs7, [%rd28+3];
	not.b16 	%rs8, %rs7;
	add.s64 	%rd29, %rd8, %rd27;
	st.global.u8 	[%rd29], %rs6;
	st.global.u8 	[%rd29+1], %rs2;
	st.global.u8 	[%rd29+2], %rs4;
	st.global.u8 	[%rd29+3], %rs8;
$L__BB3_9:
	add.s32 	%r45, %r19, 128;
	setp.ge.s32 	%p7, %r45, %r2;
	mul.wide.s32 	%rd30, %r45, 4;
	add.s64 	%rd13, %rd7, %rd30;
	add.s64 	%rd14, %rd8, %rd30;
	@%p7 bra 	$L__BB3_11;
	ld.global.u8 	%rs9, [%rd13+1];
	not.b16 	%rs10, %rs9;
	ld.global.u8 	%rs11, [%rd13+2];
	not.b16 	%rs12, %rs11;
	ld.global.u8 	%rs13, [%rd13];
	not.b16 	%rs14, %rs13;
	ld.global.u8 	%rs15, [%rd13+3];
	not.b16 	%rs16, %rs15;
	st.global.u8 	[%rd14], %rs14;
	st.global.u8 	[%rd14+1], %rs10;
	st.global.u8 	[%rd14+2], %rs12;
	st.global.u8 	[%rd14+3], %rs16;
$L__BB3_11:
	add.s32 	%r46, %r19, 256;
	setp.ge.s32 	%p8, %r46, %r2;
	@%p8 bra 	$L__BB3_13;
	ld.global.u8 	%rs17, [%rd13+513];
	not.b16 	%rs18, %rs17;
	ld.global.u8 	%rs19, [%rd13+514];
	not.b16 	%rs20, %rs19;
	ld.global.u8 	%rs21, [%rd13+512];
	not.b16 	%rs22, %rs21;
	ld.global.u8 	%rs23, [%rd13+515];
	not.b16 	%rs24, %rs23;
	st.global.u8 	[%rd14+512], %rs22;
	st.global.u8 	[%rd14+513], %rs18;
	st.global.u8 	[%rd14+514], %rs20;
	st.global.u8 	[%rd14+515], %rs24;
$L__BB3_13:
	add.s32 	%r47, %r19, 384;
	setp.ge.s32 	%p9, %r47, %r2;
	@%p9 bra 	$L__BB3_15;
	ld.global.u8 	%rs25, [%rd13+1025];
	not.b16 	%rs26, %rs25;
	ld.global.u8 	%rs27, [%rd13+1026];
	not.b16 	%rs28, %rs27;
	ld.global.u8 	%rs29, [%rd13+1024];
	not.b16 	%rs30, %rs29;
	ld.global.u8 	%rs31, [%rd13+1027];
	not.b16 	%rs32, %rs31;
	st.global.u8 	[%rd14+1024], %rs30;
	st.global.u8 	[%rd14+1025], %rs26;
	st.global.u8 	[%rd14+1026], %rs28;
	st.global.u8 	[%rd14+1027], %rs32;
$L__BB3_15:
	add.s32 	%r48, %r19, 512;
	setp.ge.s32 	%p10, %r48, %r2;
	@%p10 bra 	$L__BB3_17;
	ld.global.u8 	%rs33, [%rd13+1537];
	not.b16 	%rs34, %rs33;
	ld.global.u8 	%rs35, [%rd13+1538];
	not.b16 	%rs36, %rs35;
	ld.global.u8 	%rs37, [%rd13+1536];
	not.b16 	%rs38, %rs37;
	ld.global.u8 	%rs39, [%rd13+1539];
	not.b16 	%rs40, %rs39;
	st.global.u8 	[%rd14+1536], %rs38;
	st.global.u8 	[%rd14+1537], %rs34;
	st.global.u8 	[%rd14+1538], %rs36;
	st.global.u8 	[%rd14+1539], %rs40;
$L__BB3_17:
	add.s32 	%r49, %r19, 640;
	setp.ge.s32 	%p11, %r49, %r2;
	@%p11 bra 	$L__BB3_19;
	ld.global.u8 	%rs41, [%rd13+2049];
	not.b16 	%rs42, %rs41;
	ld.global.u8 	%rs43, [%rd13+2050];
	not.b16 	%rs44, %rs43;
	ld.global.u8 	%rs45, [%rd13+2048];
	not.b16 	%rs46, %rs45;
	ld.global.u8 	%rs47, [%rd13+2051];
	not.b16 	%rs48, %rs47;
	st.global.u8 	[%rd14+2048], %rs46;
	st.global.u8 	[%rd14+2049], %rs42;
	st.global.u8 	[%rd14+2050], %rs44;
	st.global.u8 	[%rd14+2051], %rs48;
$L__BB3_19:
	add.s32 	%r50, %r19, 768;
	setp.ge.s32 	%p12, %r50, %r2;
	@%p12 bra 	$L__BB3_21;
	ld.global.u8 	%rs49, [%rd13+2561];
	not.b16 	%rs50, %rs49;
	ld.global.u8 	%rs51, [%rd13+2562];
	not.b16 	%rs52, %rs51;
	ld.global.u8 	%rs53, [%rd13+2560];
	not.b16 	%rs54, %rs53;
	ld.global.u8 	%rs55, [%rd13+2563];
	not.b16 	%rs56, %rs55;
	st.global.u8 	[%rd14+2560], %rs54;
	st.global.u8 	[%rd14+2561], %rs50;
	st.global.u8 	[%rd14+2562], %rs52;
	st.global.u8 	[%rd14+2563], %rs56;
$L__BB3_21:
	add.s32 	%r51, %r19, 896;
	setp.ge.s32 	%p13, %r51, %r2;
	@%p13 bra 	$L__BB3_23;
	ld.global.u8 	%rs57, [%rd13+3073];
	not.b16 	%rs58, %rs57;
	ld.global.u8 	%rs59, [%rd13+3074];
	not.b16 	%rs60, %rs59;
	ld.global.u8 	%rs61, [%rd13+3072];
	not.b16 	%rs62, %rs61;
	ld.global.u8 	%rs63, [%rd13+3075];
	not.b16 	%rs64, %rs63;
	st.global.u8 	[%rd14+3072], %rs62;
	st.global.u8 	[%rd14+3073], %rs58;
	st.global.u8 	[%rd14+3074], %rs60;
	st.global.u8 	[%rd14+3075], %rs64;
$L__BB3_23:
	add.s32 	%r67, %r67, 8;
	setp.eq.s32 	%p14, %r67, %r71;
	@%p14 bra 	$L__BB3_24;
	bra.uni 	$L__BB3_7;
$L__BB3_24:
	setp.eq.s32 	%p15, %r8, 0;
	@%p15 bra 	$L__BB3_57;
	and.b32  	%r28, %r40, 3;
	setp.lt.u32 	%p16, %r8, 4;
	@%p16 bra 	$L__BB3_35;
	shl.b32 	%r52, %r71, 7;
	add.s32 	%r29, %r52, %r4;
	setp.ge.s32 	%p17, %r29, %r2;
	@%p17 bra 	$L__BB3_28;
	mul.wide.s32 	%rd31, %r29, 4;
	add.s64 	%rd32, %rd7, %rd31;
	ld.global.u8 	%rs65, [%rd32+1];
	not.b16 	%rs66, %rs65;
	ld.global.u8 	%rs67, [%rd32+2];
	not.b16 	%rs68, %rs67;
	ld.global.u8 	%rs69, [%rd32];
	not.b16 	%rs70, %rs69;
	ld.global.u8 	%rs71, [%rd32+3];
	not.b16 	%rs72, %rs71;
	add.s64 	%rd33, %rd8, %rd31;
	st.global.u8 	[%rd33], %rs70;
	st.global.u8 	[%rd33+1], %rs66;
	st.global.u8 	[%rd33+2], %rs68;
	st.global.u8 	[%rd33+3], %rs72;
$L__BB3_28:
	add.s32 	%r30, %r29, 128;
	setp.ge.s32 	%p18, %r30, %r2;
	@%p18 bra 	$L__BB3_30;
	mul.wide.s32 	%rd34, %r30, 4;
	add.s64 	%rd35, %rd7, %rd34;
	ld.global.u8 	%rs73, [%rd35+1];
	not.b16 	%rs74, %rs73;
	ld.global.u8 	%rs75, [%rd35+2];
	not.b16 	%rs76, %rs75;
	ld.global.u8 	%rs77, [%rd35];
	not.b16 	%rs78, %rs77;
	ld.global.u8 	%rs79, [%rd35+3];
	not.b16 	%rs80, %rs79;
	add.s64 	%rd36, %rd8, %rd34;
	st.global.u8 	[%rd36], %rs78;
	st.global.u8 	[%rd36+1], %rs74;
	st.global.u8 	[%rd36+2], %rs76;
	st.global.u8 	[%rd36+3], %rs80;
$L__BB3_30:
	add.s32 	%r31, %r29, 256;
	setp.ge.s32 	%p19, %r31, %r2;
	@%p19 bra 	$L__BB3_32;
	mul.wide.s32 	%rd37, %r31, 4;
	add.s64 	%rd38, %rd7, %rd37;
	ld.global.u8 	%rs81, [%rd38+1];
	not.b16 	%rs82, %rs81;
	ld.global.u8 	%rs83, [%rd38+2];
	not.b16 	%rs84, %rs83;
	ld.global.u8 	%rs85, [%rd38];
	not.b16 	%rs86, %rs85;
	ld.global.u8 	%rs87, [%rd38+3];
	not.b16 	%rs88, %rs87;
	add.s64 	%rd39, %rd8, %rd37;
	st.global.u8 	[%rd39], %rs86;
	st.global.u8 	[%rd39+1], %rs82;
	st.global.u8 	[%rd39+2], %rs84;
	st.global.u8 	[%rd39+3], %rs88;
$L__BB3_32:
	add.s32 	%r32, %r29, 384;
	setp.ge.s32 	%p20, %r32, %r2;
	@%p20 bra 	$L__BB3_34;
	mul.wide.s32 	%rd40, %r32, 4;
	add.s64 	%rd41, %rd7, %rd40;
	ld.global.u8 	%rs89, [%rd41+1];
	not.b16 	%rs90, %rs89;
	ld.global.u8 	%rs91, [%rd41+2];
	not.b16 	%rs92, %rs91;
	ld.global.u8 	%rs93, [%rd41];
	not.b16 	%rs94, %rs93;
	ld.global.u8 	%rs95, [%rd41+3];
	not.b16 	%rs96, %rs95;
	add.s64 	%rd42, %rd8, %rd40;
	st.global.u8 	[%rd42], %rs94;
	st.global.u8 	[%rd42+1], %rs90;
	st.global.u8 	[%rd42+2], %rs92;
	st.global.u8 	[%rd42+3], %rs96;
$L__BB3_34:
	add.s32 	%r71, %r71, 4;
$L__BB3_35:
	setp.eq.s32 	%p21, %r28, 0;
	@%p21 bra 	$L__BB3_57;
	setp.eq.s32 	%p22, %r28, 1;
	@%p22 bra 	$L__BB3_42;
	shl.b32 	%r53, %r71, 7;
	add.s32 	%r35, %r53, %r4;
	setp.ge.s32 	%p23, %r35, %r2;
	@%p23 bra 	$L__BB3_39;
	mul.wide.s32 	%rd43, %r35, 4;
	add.s64 	%rd44, %rd7, %rd43;
	ld.global.u8 	%rs97, [%rd44+1];
	not.b16 	%rs98, %rs97;
	ld.global.u8 	%rs99, [%rd44+2];
	not.b16 	%rs100, %rs99;
	ld.global.u8 	%rs101, [%rd44];
	not.b16 	%rs102, %rs101;
	ld.global.u8 	%rs103, [%rd44+3];
	not.b16 	%rs104, %rs103;
	add.s64 	%rd45, %rd8, %rd43;
	st.global.u8 	[%rd45], %rs102;
	st.global.u8 	[%rd45+1], %rs98;
	st.global.u8 	[%rd45+2], %rs100;
	st.global.u8 	[%rd45+3], %rs104;
$L__BB3_39:
	add.s32 	%r36, %r35, 128;
	setp.ge.s32 	%p24, %r36, %r2;
	@%p24 bra 	$L__BB3_41;
	mul.wide.s32 	%rd46, %r36, 4;
	add.s64 	%rd47, %rd7, %rd46;
	ld.global.u8 	%rs105, [%rd47+1];
	not.b16 	%rs106, %rs105;
	ld.global.u8 	%rs107, [%rd47+2];
	not.b16 	%rs108, %rs107;
	ld.global.u8 	%rs109, [%rd47];
	not.b16 	%rs110, %rs109;
	ld.global.u8 	%rs111, [%rd47+3];
	not.b16 	%rs112, %rs111;
	add.s64 	%rd48, %rd8, %rd46;
	st.global.u8 	[%rd48], %rs110;
	st.global.u8 	[%rd48+1], %rs106;
	st.global.u8 	[%rd48+2], %rs108;
	st.global.u8 	[%rd48+3], %rs112;
$L__BB3_41:
	add.s32 	%r71, %r71, 2;
$L__BB3_42:
	and.b32  	%r54, %r40, 1;
	setp.eq.b32 	%p25, %r54, 1;
	not.pred 	%p26, %p25;
	@%p26 bra 	$L__BB3_57;
	shl.b32 	%r55, %r71, 7;
	add.s32 	%r39, %r55, %r4;
	setp.ge.s32 	%p27, %r39, %r2;
	@%p27 bra 	$L__BB3_57;
	mul.wide.s32 	%rd49, %r39, 4;
	add.s64 	%rd50, %rd7, %rd49;
	ld.global.u8 	%rs113, [%rd50+1];
	not.b16 	%rs114, %rs113;
	ld.global.u8 	%rs115, [%rd50+2];
	not.b16 	%rs116, %rs115;
	ld.global.u8 	%rs117, [%rd50];
	not.b16 	%rs118, %rs117;
	ld.global.u8 	%rs119, [%rd50+3];
	not.b16 	%rs120, %rs119;
	add.s64 	%rd51, %rd8, %rd49;
	st.global.u8 	[%rd51], %rs118;
	st.global.u8 	[%rd51+1], %rs114;
	st.global.u8 	[%rd51+2], %rs116;
	st.global.u8 	[%rd51+3], %rs120;
	bra.uni 	$L__BB3_57;
$L__BB3_45:
	setp.lt.s32 	%p28, %r40, 1;
	@%p28 bra 	$L__BB3_57;
	and.b32  	%r10, %r40, 7;
	setp.lt.u32 	%p29, %r40, 8;
	mov.b32 	%r69, 0;
	@%p29 bra 	$L__BB3_49;
	and.b32  	%r69, %r40, 2147483640;
	neg.s32 	%r66, %r69;
	mul.wide.u32 	%rd52, %r4, 4;
	add.s64 	%rd53, %rd26, %rd52;
	or.b64  	%rd70, %rd53, 3;
	add.s32 	%r65, %r4, 128;
$L__BB3_48:
	.pragma "nounroll";
	mul.wide.s32 	%rd54, %r65, 4;
	add.s64 	%rd55, %rd26, %rd54;
	add.s64 	%rd56, %rd2, %rd70;
	ld.global.u8 	%rs121, [%rd56+-2];
	not.b16 	%rs122, %rs121;
	ld.global.u8 	%rs123, [%rd56+-1];
	not.b16 	%rs124, %rs123;
	ld.global.u8 	%rs125, [%rd56+-3];
	not.b16 	%rs126, %rs125;
	ld.global.u8 	%rs127, [%rd56];
	not.b16 	%rs128, %rs127;
	add.s64 	%rd57, %rd1, %rd70;
	st.global.u8 	[%rd57+-3], %rs126;
	st.global.u8 	[%rd57+-2], %rs122;
	st.global.u8 	[%rd57+-1], %rs124;
	st.global.u8 	[%rd57], %rs128;
	add.s64 	%rd58, %rd2, %rd55;
	ld.global.u8 	%rs129, [%rd58+1];
	not.b16 	%rs130, %rs129;
	ld.global.u8 	%rs131, [%rd58+2];
	not.b16 	%rs132, %rs131;
	ld.global.u8 	%rs133, [%rd58];
	not.b16 	%rs134, %rs133;
	ld.global.u8 	%rs135, [%rd58+3];
	not.b16 	%rs136, %rs135;
	add.s64 	%rd59, %rd1, %rd55;
	st.global.u8 	[%rd59], %rs134;
	st.global.u8 	[%rd59+1], %rs130;
	st.global.u8 	[%rd59+2], %rs132;
	st.global.u8 	[%rd59+3], %rs136;
	ld.global.u8 	%rs137, [%rd58+513];
	not.b16 	%rs138, %rs137;
	ld.global.u8 	%rs139, [%rd58+514];
	not.b16 	%rs140, %rs139;
	ld.global.u8 	%rs141, [%rd58+512];
	not.b16 	%rs142, %rs141;
	ld.global.u8 	%rs143, [%rd58+515];
	not.b16 	%rs144, %rs143;
	st.global.u8 	[%rd59+512], %rs142;
	st.global.u8 	[%rd59+513], %rs138;
	st.global.u8 	[%rd59+514], %rs140;
	st.global.u8 	[%rd59+515], %rs144;
	ld.global.u8 	%rs145, [%rd58+1025];
	not.b16 	%rs146, %rs145;
	ld.global.u8 	%rs147, [%rd58+1026];
	not.b16 	%rs148, %rs147;
	ld.global.u8 	%rs149, [%rd58+1024];
	not.b16 	%rs150, %rs149;
	ld.global.u8 	%rs151, [%rd58+1027];
	not.b16 	%rs152, %rs151;
	st.global.u8 	[%rd59+1024], %rs150;
	st.global.u8 	[%rd59+1025], %rs146;
	st.global.u8 	[%rd59+1026], %rs148;
	st.global.u8 	[%rd59+1027], %rs152;
	ld.global.u8 	%rs153, [%rd58+1537];
	not.b16 	%rs154, %rs153;
	ld.global.u8 	%rs155, [%rd58+1538];
	not.b16 	%rs156, %rs155;
	ld.global.u8 	%rs157, [%rd58+1536];
	not.b16 	%rs158, %rs157;
	ld.global.u8 	%rs159, [%rd58+1539];
	not.b16 	%rs160, %rs159;
	st.global.u8 	[%rd59+1536], %rs158;
	st.global.u8 	[%rd59+1537], %rs154;
	st.global.u8 	[%rd59+1538], %rs156;
	st.global.u8 	[%rd59+1539], %rs160;
	ld.global.u8 	%rs161, [%rd58+2049];
	not.b16 	%rs162, %rs161;
	ld.global.u8 	%rs163, [%rd58+2050];
	not.b16 	%rs164, %rs163;
	ld.global.u8 	%rs165, [%rd58+2048];
	not.b16 	%rs166, %rs165;
	ld.global.u8 	%rs167, [%rd58+2051];
	not.b16 	%rs168, %rs167;
	st.global.u8 	[%rd59+2048], %rs166;
	st.global.u8 	[%rd59+2049], %rs162;
	st.global.u8 	[%rd59+2050], %rs164;
	st.global.u8 	[%rd59+2051], %rs168;
	ld.global.u8 	%rs169, [%rd58+2561];
	not.b16 	%rs170, %rs169;
	ld.global.u8 	%rs171, [%rd58+2562];
	not.b16 	%rs172, %rs171;
	ld.global.u8 	%rs173, [%rd58+2560];
	not.b16 	%rs174, %rs173;
	ld.global.u8 	%rs175, [%rd58+2563];
	not.b16 	%rs176, %rs175;
	st.global.u8 	[%rd59+2560], %rs174;
	st.global.u8 	[%rd59+2561], %rs170;
	st.global.u8 	[%rd59+2562], %rs172;
	st.global.u8 	[%rd59+2563], %rs176;
	ld.global.u8 	%rs177, [%rd58+3073];
	not.b16 	%rs178, %rs177;
	ld.global.u8 	%rs179, [%rd58+3074];
	not.b16 	%rs180, %rs179;
	ld.global.u8 	%rs181, [%rd58+3072];
	not.b16 	%rs182, %rs181;
	ld.global.u8 	%rs183, [%rd58+3075];
	not.b16 	%rs184, %rs183;
	st.global.u8 	[%rd59+3072], %rs182;
	st.global.u8 	[%rd59+3073], %rs178;
	st.global.u8 	[%rd59+3074], %rs180;
	st.global.u8 	[%rd59+3075], %rs184;
	add.s32 	%r66, %r66, 8;
	add.s64 	%rd70, %rd70, 4096;
	add.s32 	%r65, %r65, 1024;
	setp.eq.s32 	%p30, %r66, 0;
	@%p30 bra 	$L__BB3_49;
	bra.uni 	$L__BB3_48;
$L__BB3_49:
	setp.eq.s32 	%p31, %r10, 0;
	@%p31 bra 	$L__BB3_57;
	and.b32  	%r22, %r40, 3;
	setp.lt.u32 	%p32, %r10, 4;
	@%p32 bra 	$L__BB3_52;
	shl.b32 	%r57, %r69, 7;
	add.s32 	%r58, %r57, %r4;
	mul.wide.s32 	%rd60, %r58, 4;
	add.s64 	%rd61, %rd7, %rd60;
	ld.global.u8 	%rs185, [%rd61+1];
	not.b16 	%rs186, %rs185;
	ld.global.u8 	%rs187, [%rd61+2];
	not.b16 	%rs188, %rs187;
	ld.global.u8 	%rs189, [%rd61];
	not.b16 	%rs190, %rs189;
	ld.global.u8 	%rs191, [%rd61+3];
	not.b16 	%rs192, %rs191;
	add.s64 	%rd62, %rd8, %rd60;
	st.global.u8 	[%rd62], %rs190;
	st.global.u8 	[%rd62+1], %rs186;
	st.global.u8 	[%rd62+2], %rs188;
	st.global.u8 	[%rd62+3], %rs192;
	ld.global.u8 	%rs193, [%rd61+513];
	not.b16 	%rs194, %rs193;
	ld.global.u8 	%rs195, [%rd61+514];
	not.b16 	%rs196, %rs195;
	ld.global.u8 	%rs197, [%rd61+512];
	not.b16 	%rs198, %rs197;
	ld.global.u8 	%rs199, [%rd61+515];
	not.b16 	%rs200, %rs199;
	st.global.u8 	[%rd62+512], %rs198;
	st.global.u8 	[%rd62+513], %rs194;
	st.global.u8 	[%rd62+514], %rs196;
	st.global.u8 	[%rd62+515], %rs200;
	ld.global.u8 	%rs201, [%rd61+1025];
	not.b16 	%rs202, %rs201;
	ld.global.u8 	%rs203, [%rd61+1026];
	not.b16 	%rs204, %rs203;
	ld.global.u8 	%rs205, [%rd61+1024];
	not.b16 	%rs206, %rs205;
	ld.global.u8 	%rs207, [%rd61+1027];
	not.b16 	%rs208, %rs207;
	st.global.u8 	[%rd62+1024], %rs206;
	st.global.u8 	[%rd62+1025], %rs202;
	st.global.u8 	[%rd62+1026], %rs204;
	st.global.u8 	[%rd62+1027], %rs208;
	ld.global.u8 	%rs209, [%rd61+1537];
	not.b16 	%rs210, %rs209;
	ld.global.u8 	%rs211, [%rd61+1538];
	not.b16 	%rs212, %rs211;
	ld.global.u8 	%rs213, [%rd61+1536];
	not.b16 	%rs214, %rs213;
	ld.global.u8 	%rs215, [%rd61+1539];
	not.b16 	%rs216, %rs215;
	st.global.u8 	[%rd62+1536], %rs214;
	st.global.u8 	[%rd62+1537], %rs210;
	st.global.u8 	[%rd62+1538], %rs212;
	st.global.u8 	[%rd62+1539], %rs216;
	add.s32 	%r69, %r69, 4;
$L__BB3_52:
	setp.eq.s32 	%p33, %r22, 0;
	@%p33 bra 	$L__BB3_57;
	setp.eq.s32 	%p34, %r22, 1;
	@%p34 bra 	$L__BB3_55;
	shl.b32 	%r59, %r69, 7;
	add.s32 	%r60, %r59, %r4;
	mul.wide.s32 	%rd63, %r60, 4;
	add.s64 	%rd64, %rd7, %rd63;
	ld.global.u8 	%rs217, [%rd64+1];
	not.b16 	%rs218, %rs217;
	ld.global.u8 	%rs219, [%rd64+2];
	not.b16 	%rs220, %rs219;
	ld.global.u8 	%rs221, [%rd64];
	not.b16 	%rs222, %rs221;
	ld.global.u8 	%rs223, [%rd64+3];
	not.b16 	%rs224, %rs223;
	add.s64 	%rd65, %rd8, %rd63;
	st.global.u8 	[%rd65], %rs222;
	st.global.u8 	[%rd65+1], %rs218;
	st.global.u8 	[%rd65+2], %rs220;
	st.global.u8 	[%rd65+3], %rs224;
	ld.global.u8 	%rs225, [%rd64+513];
	not.b16 	%rs226, %rs225;
	ld.global.u8 	%rs227, [%rd64+514];
	not.b16 	%rs228, %rs227;
	ld.global.u8 	%rs229, [%rd64+512];
	not.b16 	%rs230, %rs229;
	ld.global.u8 	%rs231, [%rd64+515];
	not.b16 	%rs232, %rs231;
	st.global.u8 	[%rd65+512], %rs230;
	st.global.u8 	[%rd65+513], %rs226;
	st.global.u8 	[%rd65+514], %rs228;
	st.global.u8 	[%rd65+515], %rs232;
	add.s32 	%r69, %r69, 2;
$L__BB3_55:
	and.b32  	%r61, %r40, 1;
	setp.eq.b32 	%p35, %r61, 1;
	not.pred 	%p36, %p35;
	@%p36 bra 	$L__BB3_57;
	shl.b32 	%r62, %r69, 7;
	add.s32 	%r63, %r62, %r4;
	mul.wide.s32 	%rd66, %r63, 4;
	add.s64 	%rd67, %rd7, %rd66;
	ld.global.u8 	%rs233, [%rd67+1];
	not.b16 	%rs234, %rs233;
	ld.global.u8 	%rs235, [%rd67+2];
	not.b16 	%rs236, %rs235;
	ld.global.u8 	%rs237, [%rd67];
	not.b16 	%rs238, %rs237;
	ld.global.u8 	%rs239, [%rd67+3];
	not.b16 	%rs240, %rs239;
	add.s64 	%rd68, %rd8, %rd66;
	st.global.u8 	[%rd68], %rs238;
	st.global.u8 	[%rd68+1], %rs234;
	st.global.u8 	[%rd68+2], %rs236;
	st.global.u8 	[%rd68+3], %rs240;
$L__BB3_57:
	ret;

}


// ===== COMPILED SASS (sm_100) =====

	.target	sm_100

	.elftype	@"ET_EXEC"


//--------------------- .note.nv.tkinfo           --------------------------
	.section	.note.nv.tkinfo,"",@"SHT_NOTE"
	.sectionflags	@"SHF_NOTE_NV_TKINFO"
	.tkinfo
        /*0018*/ 	.word	0x00000002
        /*0030*/ 	.string	""
        /*0030*/ 	.string	"ptxas"
        /*0030*/ 	.string	"Cuda compilation tools, release 13.0, V13.0.88"
        /*0030*/ 	.string	"Build cuda_13.0.r13.0/compiler.36424714_0"
        /*0030*/ 	.string	"-arch sm_100 -m 64 "



//--------------------- .note.nv.cuinfo           --------------------------
	.section	.note.nv.cuinfo,"",@"SHT_NOTE"
	.sectionflags	@"SHF_NOTE_NV_CUINFO"
        /*0018*/ 	.short	0x0002
        /*001a*/ 	.short	0x0064
        /*001c*/ 	.short	0x0082
	.zero		2


//--------------------- .nv.info                  --------------------------
	.section	.nv.info,"",@"SHT_CUDA_INFO"
	.align	4


	//----- nvinfo : EIATTR_REGCOUNT
	.align		4
        /*0000*/ 	.byte	0x04, 0x2f
        /*0002*/ 	.short	(.L_44 - .L_43)
	.align		4
.L_43:
        /*0004*/ 	.word	index@(_Z17increase_contrastP5PixelS0_mm)
        /*0008*/ 	.word	0x00000020


	//----- nvinfo : EIATTR_FRAME_SIZE
	.align		4
.L_44:
        /*000c*/ 	.byte	0x04, 0x11
        /*000e*/ 	.short	(.L_46 - .L_45)
	.align		4
.L_45:
        /*0010*/ 	.word	index@($__internal_0_$__cuda_sm20_div_u64)
        /*0014*/ 	.word	0x00000000


	//----- nvinfo : EIATTR_FRAME_SIZE
	.align		4
.L_46:
        /*0018*/ 	.byte	0x04, 0x11
        /*001a*/ 	.short	(.L_48 - .L_47)
	.align		4
.L_47:
        /*001c*/ 	.word	index@(_Z17increase_contrastP5PixelS0_mm)
        /*0020*/ 	.word	0x00000000


	//----- nvinfo : EIATTR_REGCOUNT
	.align		4
.L_48:
        /*0024*/ 	.byte	0x04, 0x2f
        /*0026*/ 	.short	(.L_50 - .L_49)
	.align		4
.L_49:
        /*0028*/ 	.word	index@(_ZN3cub18CUB_300001_SM_10006detail11EmptyKernelIvEEvv)
        /*002c*/ 	.word	0x00000004


	//----- nvinfo : EIATTR_FRAME_SIZE
	.align		4
.L_50:
        /*0030*/ 	.byte	0x04, 0x11
        /*0032*/ 	.short	(.L_52 - .L_51)
	.align		4
.L_51:
        /*0034*/ 	.word	index@(_ZN3cub18CUB_300001_SM_10006detail11EmptyKernelIvEEvv)
        /*0038*/ 	.word	0x00000000


	//----- nvinfo : EIATTR_REGCOUNT
	.align		4
.L_52:
        /*003c*/ 	.byte	0x04, 0x2f
        /*003e*/ 	.short	(.L_54 - .L_53)
	.align		4
.L_53:
        /*0040*/ 	.word	index@(_ZN3cub18CUB_300001_SM_10006detail9transform16transform_kernelINS2_10policy_hubILb1EN4cuda3std3__45tupleIJN6thrust24THRUST_300001_SM_1000_NS6detail15normal_iteratorINSA_10device_ptrI5PixelEEEEEEEE10policy1000Ei14reverse_colorsSG_JPSE_EEEvT0_iT1_T2_DpNS2_10kernel_argIT3_EE)
        /*0044*/ 	.word	0x00000020


	//----- nvinfo : EIATTR_FRAME_SIZE
	.align		4
.L_54:
        /*0048*/ 	.byte	0x04, 0x11
        /*004a*/ 	.short	(.L_56 - .L_55)
	.align		4
.L_55:
        /*004c*/ 	.word	index@(_ZN3cub18CUB_300001_SM_10006detail9transform16transform_kernelINS2_10policy_hubILb1EN4cuda3std3__45tupleIJN6thrust24THRUST_300001_SM_1000_NS6detail15normal_iteratorINSA_10device_ptrI5PixelEEEEEEEE10policy1000Ei14reverse_colorsSG_JPSE_EEEvT0_iT1_T2_DpNS2_10kernel_argIT3_EE)
        /*0050*/ 	.word	0x00000000


	//----- nvinfo : EIATTR_REGCOUNT
	.align		4
.L_56:
        /*0054*/ 	.byte	0x04, 0x2f
        /*0056*/ 	.short	(.L_58 - .L_57)
	.align		4
.L_57:
        /*0058*/ 	.word	index@(_ZN3cub18CUB_300001_SM_10006detail9transform16transform_kernelINS2_10policy_hubILb1EN4cuda3std3__45tupleIJN6thrust24THRUST_300001_SM_1000_NS6detail15normal_iteratorINSA_10device_ptrI5PixelEEEEEEEE10policy1000El14reverse_colorsSG_JPSE_EEEvT0_iT1_T2_DpNS2_10kernel_argIT3_EE)
        /*005c*/ 	.word	0x00000020


	//----- nvinfo : EIATTR_FRAME_SIZE
	.align		4
.L_58:
        /*0060*/ 	.byte	0x04, 0x11
        /*0062*/ 	.short	(.L_60 - .L_59)
	.align		4
.L_59:
        /*0064*/ 	.word	index@(_ZN3cub18CUB_300001_SM_10006detail9transform16transform_kernelINS2_10policy_hubILb1EN4cuda3std3__45tupleIJN6thrust24THRUST_300001_SM_1000_NS6detail15normal_iteratorINSA_10device_ptrI5PixelEEEEEEEE10policy1000El14reverse_colorsSG_JPSE_EEEvT0_iT1_T2_DpNS2_10kernel_argIT3_EE)
        /*0068*/ 	.word	0x00000000


	//----- nvinfo : EIATTR_MIN_STACK_SIZE
	.align		4
.L_60:
        /*006c*/ 	.byte	0x04, 0x12
        /*006e*/ 	.short	(.L_62 - .L_61)
	.align		4
.L_61:
        /*0070*/ 	.word	index@(_ZN3cub18CUB_300001_SM_10006detail9transform16transform_kernelINS2_10policy_hubILb1EN4cuda3std3__45tupleIJN6thrust24THRUST_300001_SM_1000_NS6detail15normal_iteratorINSA_10device_ptrI5PixelEEEEEEEE10policy1000El14reverse_colorsSG_JPSE_EEEvT0_iT1_T2_DpNS2_10kernel_argIT3_EE)
        /*0074*/ 	.word	0x00000000


	//----- nvinfo : EIATTR_MIN_STACK_SIZE
	.align		4
.L_62:
        /*0078*/ 	.byte	0x04, 0x12
        /*007a*/ 	.short	(.L_64 - .L_63)
	.align		4
.L_63:
        /*007c*/ 	.word	index@(_ZN3cub18CUB_300001_SM_10006detail9transform16transform_kernelINS2_10policy_hubILb1EN4cuda3std3__45tupleIJN6thrust24THRUST_300001_SM_1000_NS6detail15normal_iteratorINSA_10device_ptrI5PixelEEEEEEEE10policy1000Ei14reverse_colorsSG_JPSE_EEEvT0_iT1_T2_DpNS2_10kernel_argIT3_EE)
        /*0080*/ 	.word	0x00000000


	//----- nvinfo : EIATTR_MIN_STACK_SIZE
	.align		4
.L_64:
        /*0084*/ 	.byte	0x04, 0x12
        /*0086*/ 	.short	(.L_66 - .L_65)
	.align		4
.L_65:
        /*0088*/ 	.word	index@(_ZN3cub18CUB_300001_SM_10006detail11EmptyKernelIvEEvv)
        /*008c*/ 	.word	0x00000000


	//----- nvinfo : EIATTR_MIN_STACK_SIZE
	.align		4
.L_66:
        /*0090*/ 	.byte	0x04, 0x12
        /*0092*/ 	.short	(.L_68 - .L_67)
	.align		4
.L_67:
        /*0094*/ 	.word	index@(_Z17increase_contrastP5PixelS0_mm)
        /*0098*/ 	.word	0x00000000
.L_68:


//--------------------- .nv.compat                --------------------------
	.section	.nv.compat,"",@"SHT_CUDA_COMPAT_INFO"
	.align	4
        /*0000*/ 	.byte	0x02, 0x09, 0x00, 0x00, 0x02, 0x02, 0x01, 0x00, 0x02, 0x05, 0x05, 0x00, 0x03, 0x07, 0x01, 0x01
        /*0010*/ 	.byte	0x02, 0x03, 0x00, 0x00, 0x02, 0x06, 0x01, 0x00, 0x04, 0x0b, 0x08, 0x00, 0x09, 0x00, 0x00, 0x00
        /*0020*/ 	.byte	0x00, 0x00, 0x00, 0x00


//--------------------- .nv.info._ZN3cub18CUB_300001_SM_10006detail9transform16transform_kernelINS2_10policy_hubILb1EN4cuda3std3__45tupleIJN6thrust24THRUST_300001_SM_1000_NS6detail15normal_iteratorINSA_10device_ptrI5PixelEEEEEEEE10policy1000El14reverse_colorsSG_JPSE_EEEvT0_iT1_T2_DpNS2_10kernel_argIT3_EE --------------------------
	.section	.nv.info._ZN3cub18CUB_300001_SM_10006detail9transform16transform_kernelINS2_10policy_hubILb1EN4cuda3std3__45tupleIJN6thrust24THRUST_300001_SM_1000_NS6detail15normal_iteratorINSA_10device_ptrI5PixelEEEEEEEE10policy1000El14reverse_colorsSG_JPSE_EEEvT0_iT1_T2_DpNS2_10kernel_argIT3_EE,"",@"SHT_CUDA_INFO"
	.sectionflags	@""
	.align	4


	//----- nvinfo : EIATTR_CUDA_API_VERSION
	.align		4
        /*0000*/ 	.byte	0x04, 0x37
        /*0002*/ 	.short	(.L_70 - .L_69)
.L_69:
        /*0004*/ 	.word	0x00000082


	//----- nvinfo : EIATTR_KPARAM_INFO
	.align		4
.L_70:
        /*0008*/ 	.byte	0x04, 0x17
        /*000a*/ 	.short	(.L_72 - .L_71)
.L_71:
        /*000c*/ 	.word	0x00000000
        /*0010*/ 	.short	0x0004
        /*0012*/ 	.short	0x0018
        /*0014*/ 	.byte	0x00, 0xf0, 0x41, 0x00


	//----- nvinfo : EIATTR_KPARAM_INFO
	.align		4
.L_72:
        /*0018*/ 	.byte	0x04, 0x17
        /*001a*/ 	.short	(.L_74 - .L_73)
.L_73:
        /*001c*/ 	.word	0x00000000
        /*0020*/ 	.short	0x0003
        /*0022*/ 	.short	0x0010
        /*0024*/ 	.byte	0x00, 0xf0, 0x21, 0x00


	//----- nvinfo : EIATTR_KPARAM_INFO
	.align		4
.L_74:
        /*0028*/ 	.byte	0x04, 0x17
        /*002a*/ 	.short	(.L_76 - .L_75)
.L_75:
        /*002c*/ 	.word	0x00000000
        /*0030*/ 	.short	0x0002
        /*0032*/ 	.short	0x000c
        /*0034*/ 	.byte	0x00, 0xf0, 0x05, 0x00


	//----- nvinfo : EIATTR_KPARAM_INFO
	.align		4
.L_76:
        /*0038*/ 	.byte	0x04, 0x17
        /*003a*/ 	.short	(.L_78 - .L_77)
.L_77:
        /*003c*/ 	.word	0x00000000
        /*0040*/ 	.short	0x0001
        /*0042*/ 	.short	0x0008
        /*0044*/ 	.byte	0x00, 0xf0, 0x11, 0x00


	//----- nvinfo : EIATTR_KPARAM_INFO
	.align		4
.L_78:
        /*0048*/ 	.byte	0x04, 0x17
        /*004a*/ 	.short	(.L_80 - .L_79)
.L_79:
        /*004c*/ 	.word	0x00000000
        /*0050*/ 	.short	0x0000
        /*0052*/ 	.short	0x0000
        /*0054*/ 	.byte	0x00, 0xf0, 0x21, 0x00


	//----- nvinfo : EIATTR_SPARSE_MMA_MASK
	.align		4
.L_80:
        /*0058*/ 	.byte	0x03, 0x50
        /*005a*/ 	.short	0x0000


	//----- nvinfo : EIATTR_MAXREG_COUNT
	.align		4
        /*005c*/ 	.byte	0x03, 0x1b
        /*005e*/ 	.short	0x00ff


	//----- nvinfo : EIATTR_MERCURY_ISA_VERSION
	.align		4
        /*0060*/ 	.byte	0x03, 0x5f
        /*0062*/ 	.short	0x0101


	//----- nvinfo : EIATTR_VRC_CTA_INIT_COUNT
	.align		4
        /*0064*/ 	.byte	0x02, 0x4a
	.zero		1
	.zero		1


	//----- nvinfo : EIATTR_EXIT_INSTR_OFFSETS
	.align		4
        /*0068*/ 	.byte	0x04, 0x1c
        /*006a*/ 	.short	(.L_82 - .L_81)


	//   ....[0]....
.L_81:
        /*006c*/ 	.word	0x000002a0


	//   ....[1]....
        /*0070*/ 	.word	0x00001330


	//   ....[2]....
        /*0074*/ 	.word	0x000017a0


	//   ....[3]....
        /*0078*/ 	.word	0x00001a00


	//   ....[4]....
        /*007c*/ 	.word	0x00001a30


	//   ....[5]....
        /*0080*/ 	.word	0x00001b20


	//   ....[6]....
        /*0084*/ 	.word	0x00001b40


	//   ....[7]....
        /*0088*/ 	.word	0x000022e0


	//   ....[8]....
        /*008c*/ 	.word	0x00002670


	//   ....[9]....
        /*0090*/ 	.word	0x00002880


	//   ....[10]....
        /*0094*/ 	.word	0x00002980


	//----- nvinfo : EIATTR_MAX_THREADS
	.align		4
.L_82:
        /*0098*/ 	.byte	0x04, 0x05
        /*009a*/ 	.short	(.L_84 - .L_83)
.L_83:
        /*009c*/ 	.word	0x00000080
        /*00a0*/ 	.word	0x00000001
        /*00a4*/ 	.word	0x00000001


	//----- nvinfo : EIATTR_CRS_STACK_SIZE
	.align		4
.L_84:
        /*00a8*/ 	.byte	0x04, 0x1e
        /*00aa*/ 	.short	(.L_86 - .L_85)
.L_85:
        /*00ac*/ 	.word	0x00000000


	//----- nvinfo : EIATTR_CBANK_PARAM_SIZE
	.align		4
.L_86:
        /*00b0*/ 	.byte	0x03, 0x19
        /*00b2*/ 	.short	0x0028


	//----- nvinfo : EIATTR_PARAM_CBANK
	.align		4
        /*00b4*/ 	.byte	0x04, 0x0a
        /*00b6*/ 	.short	(.L_88 - .L_87)
	.align		4
.L_87:
        /*00b8*/ 	.word	index@(.nv.constant0._ZN3cub18CUB_300001_SM_10006detail9transform16transform_kernelINS2_10policy_hubILb1EN4cuda3std3__45tupleIJN6thrust24THRUST_300001_SM_1000_NS6detail15normal_iteratorINSA_10device_ptrI5PixelEEEEEEEE10policy1000El14reverse_colorsSG_JPSE_EEEvT0_iT1_T2_DpNS2_10kernel_argIT3_EE)
        /*00bc*/ 	.short	0x0380
        /*00be*/ 	.short	0x0028


	//----- nvinfo : EIATTR_SW_WAR
	.align		4
.L_88:
        /*00c0*/ 	.byte	0x04, 0x36
        /*00c2*/ 	.short	(.L_90 - .L_89)
.L_89:
        /*00c4*/ 	.word	0x00000008
.L_90:


//--------------------- .nv.info._ZN3cub18CUB_300001_SM_10006detail9transform16transform_kernelINS2_10policy_hubILb1EN4cuda3std3__45tupleIJN6thrust24THRUST_300001_SM_1000_NS6detail15normal_iteratorINSA_10device_ptrI5PixelEEEEEEEE10policy1000Ei14reverse_colorsSG_JPSE_EEEvT0_iT1_T2_DpNS2_10kernel_argIT3_EE --------------------------
	.section	.nv.info._ZN3cub18CUB_300001_SM_10006detail9transform16transform_kernelINS2_10policy_hubILb1EN4cuda3std3__45tupleIJN6thrust24THRUST_300001_SM_1000_NS6detail15normal_iteratorINSA_10device_ptrI5PixelEEEEEEEE10policy1000Ei14reverse_colorsSG_JPSE_EEEvT0_iT1_T2_DpNS2_10kernel_argIT3_EE,"",@"SHT_CUDA_INFO"
	.sectionflags	@""
	.align	4


	//----- nvinfo : EIATTR_CUDA_API_VERSION
	.align		4
        /*0000*/ 	.byte	0x04, 0x37
        /*0002*/ 	.short	(.L_92 - .L_91)
.L_91:
        /*0004*/ 	.word	0x00000082


	//----- nvinfo : EIATTR_KPARAM_INFO
	.align		4
.L_92:
        /*0008*/ 	.byte	0x04, 0x17
        /*000a*/ 	.short	(.L_94 - .L_93)
.L_93:
        /*000c*/ 	.word	0x00000000
        /*0010*/ 	.short	0x0004
        /*0012*/ 	.short	0x0018
        /*0014*/ 	.byte	0x00, 0xf0, 0x41, 0x00


	//----- nvinfo : EIATTR_KPARAM_INFO
	.align		4
.L_94:
        /*0018*/ 	.byte	0x04, 0x17
        /*001a*/ 	.short	(.L_96 - .L_95)
.L_95:
        /*001c*/ 	.word	0x00000000
        /*0020*/ 	.short	0x0003
        /*0022*/ 	.short	0x0010
        /*0024*/ 	.byte	0x00, 0xf0, 0x21, 0x00


	//----- nvinfo : EIATTR_KPARAM_INFO
	.align		4
.L_96:
        /*0028*/ 	.byte	0x04, 0x17
        /*002a*/ 	.short	(.L_98 - .L_97)
.L_97:
        /*002c*/ 	.word	0x00000000
        /*0030*/ 	.short	0x0002
        /*0032*/ 	.short	0x0008
        /*0034*/ 	.byte	0x00, 0xf0, 0x05, 0x00


	//----- nvinfo : EIATTR_KPARAM_INFO
	.align		4
.L_98:
        /*0038*/ 	.byte	0x04, 0x17
        /*003a*/ 	.short	(.L_100 - .L_99)
.L_99:
        /*003c*/ 	.word	0x00000000
        /*0040*/ 	.short	0x0001
        /*0042*/ 	.short	0x0004
        /*0044*/ 	.byte	0x00, 0xf0, 0x11, 0x00


	//----- nvinfo : EIATTR_KPARAM_INFO
	.align		4
.L_100:
        /*0048*/ 	.byte	0x04, 0x17
        /*004a*/ 	.short	(.L_102 - .L_101)
.L_101:
        /*004c*/ 	.word	0x00000000
        /*0050*/ 	.short	0x0000
        /*0052*/ 	.short	0x0000
        /*0054*/ 	.byte	0x00, 0xf0, 0x11, 0x00


	//----- nvinfo : EIATTR_SPARSE_MMA_MASK
	.align		4
.L_102:
        /*0058*/ 	.byte	0x03, 0x50
        /*005a*/ 	.short	0x0000


	//----- nvinfo : EIATTR_MAXREG_COUNT
	.align		4
        /*005c*/ 	.byte	0x03, 0x1b
        /*005e*/ 	.short	0x00ff


	//----- nvinfo : EIATTR_MERCURY_ISA_VERSION
	.align		4
        /*0060*/ 	.byte	0x03, 0x5f
        /*0062*/ 	.short	0x0101


	//----- nvinfo : EIATTR_VRC_CTA_INIT_COUNT
	.align		4
        /*0064*/ 	.byte	0x02, 0x4a
	.zero		1
	.zero		1


	//----- nvinfo : EIATTR_EXIT_INSTR_OFFSETS
	.align		4
        /*0068*/ 	.byte	0x04, 0x1c
        /*006a*/ 	.short	(.L_104 - .L_103)


	//   ....[0]....
.L_103:
        /*006c*/ 	.word	0x00000210


	//   ....[1]....
        /*0070*/ 	.word	0x000009c0


	//   ....[2]....
        /*0074*/ 	.word	0x00000d60


	//   ....[3]....
        /*0078*/ 	.word	0x00000f70


	//   ....[4]....
        /*007c*/ 	.word	0x00001070


	//   ....[5]....
        /*0080*/ 	.word	0x00001090


	//   ....[6]....
        /*0084*/ 	.word	0x000018b0


	//   ....[7]....
        /*0088*/ 	.word	0x00001d20


	//   ....[8]....
        /*008c*/ 	.word	0x00001f80


	//   ....[9]....
        /*0090*/ 	.word	0x00001fb0


	//   ....[10]....
        /*0094*/ 	.word	0x000020a0


	//----- nvinfo : EIATTR_MAX_THREADS
	.align		4
.L_104:
        /*0098*/ 	.byte	0x04, 0x05
        /*009a*/ 	.short	(.L_106 - .L_105)
.L_105:
        /*009c*/ 	.word	0x00000080
        /*00a0*/ 	.word	0x00000001
        /*00a4*/ 	.word	0x00000001


	//----- nvinfo : EIATTR_CRS_STACK_SIZE
	.align		4
.L_106:
        /*00a8*/ 	.byte	0x04, 0x1e
        /*00aa*/ 	.short	(.L_108 - .L_107)
.L_107:
        /*00ac*/ 	.word	0x00000000


	//----- nvinfo : EIATTR_CBANK_PARAM_SIZE
	.align		4
.L_108:
        /*00b0*/ 	.byte	0x03, 0x19
        /*00b2*/ 	.short	0x0028


	//----- nvinfo : EIATTR_PARAM_CBANK
	.align		4
        /*00b4*/ 	.byte	0x04, 0x0a
        /*00b6*/ 	.short	(.L_110 - .L_109)
	.align		4
.L_109:
        /*00b8*/ 	.word	index@(.nv.constant0._ZN3cub18CUB_300001_SM_10006detail9transform16transform_kernelINS2_10policy_hubILb1EN4cuda3std3__45tupleIJN6thrust24THRUST_300001_SM_1000_NS6detail15normal_iteratorINSA_10device_ptrI5PixelEEEEEEEE10policy1000Ei14reverse_colorsSG_JPSE_EEEvT0_iT1_T2_DpNS2_10kernel_argIT3_EE)
        /*00bc*/ 	.short	0x0380
        /*00be*/ 	.short	0x0028


	//----- nvinfo : EIATTR_SW_WAR
	.align		4
.L_110:
        /*00c0*/ 	.byte	0x04, 0x36
        /*00c2*/ 	.short	(.L_112 - .L_111)
.L_111:
        /*00c4*/ 	.word	0x00000008
.L_112:


//--------------------- .nv.info._ZN3cub18CUB_300001_SM_10006detail11EmptyKernelIvEEvv --------------------------
	.section	.nv.info._ZN3cub18CUB_300001_SM_10006detail11EmptyKernelIvEEvv,"",@"SHT_CUDA_INFO"
	.sectionflags	@""
	.align	4


	//----- nvinfo : EIATTR_CUDA_API_VERSION
	.align		4
        /*0000*/ 	.byte	0x04, 0x37
        /*0002*/ 	.short	(.L_114 - .L_113)
.L_113:
        /*0004*/ 	.word	0x00000082


	//----- nvinfo : EIATTR_SPARSE_MMA_MASK
	.align		4
.L_114:
        /*0008*/ 	.byte	0x03, 0x50
        /*000a*/ 	.short	0x0000


	//----- nvinfo : EIATTR_MAXREG_COUNT
	.align		4
        /*000c*/ 	.byte	0x03, 0x1b
        /*000e*/ 	.short	0x00ff


	//----- nvinfo : EIATTR_MERCURY_ISA_VERSION
	.align		4
        /*0010*/ 	.byte	0x03, 0x5f
        /*0012*/ 	.short	0x0101


	//----- nvinfo : EIATTR_VRC_CTA_INIT_COUNT
	.align		4
        /*0014*/ 	.byte	0x02, 0x4a
	.zero		1
	.zero		1


	//----- nvinfo : EIATTR_EXIT_INSTR_OFFSETS
	.align		4
        /*0018*/ 	.byte	0x04, 0x1c
        /*001a*/ 	.short	(.L_116 - .L_115)


	//   ....[0]....
.L_115:
        /*001c*/ 	.word	0x00000010


	//----- nvinfo : EIATTR_SW_WAR
	.align		4
.L_116:
        /*0020*/ 	.byte	0x04, 0x36
        /*0022*/ 	.short	(.L_118 - .L_117)
.L_117:
        /*0024*/ 	.word	0x00000008
.L_118:


//--------------------- .nv.info._Z17increase_contrastP5PixelS0_mm --------------------------
	.section	.nv.info._Z17increase_contrastP5PixelS0_mm,"",@"SHT_CUDA_INFO"
	.sectionflags	@""
	.align	4


	//----- nvinfo : EIATTR_CUDA_API_VERSION
	.align		4
        /*0000*/ 	.byte	0x04, 0x37
        /*0002*/ 	.short	(.L_120 - .L_119)
.L_119:
        /*0004*/ 	.word	0x00000082


	//----- nvinfo : EIATTR_KPARAM_INFO
	.align		4
.L_120:
        /*0008*/ 	.byte	0x04, 0x17
        /*000a*/ 	.short	(.L_122 - .L_121)
.L_121:
        /*000c*/ 	.word	0x00000000
        /*0010*/ 	.short	0x0003
        /*0012*/ 	.short	0x0018
        /*0014*/ 	.byte	0x00, 0xf0, 0x21, 0x00


	//----- nvinfo : EIATTR_KPARAM_INFO
	.align		4
.L_122:
        /*0018*/ 	.byte	0x04, 0x17
        /*001a*/ 	.short	(.L_124 - .L_123)
.L_123:
        /*001c*/ 	.word	0x00000000
        /*0020*/ 	.short	0x0002
        /*0022*/ 	.short	0x0010
        /*0024*/ 	.byte	0x00, 0xf0, 0x21, 0x00


	//----- nvinfo : EIATTR_KPARAM_INFO
	.align		4
.L_124:
        /*0028*/ 	.byte	0x04, 0x17
        /*002a*/ 	.short	(.L_126 - .L_125)
.L_125:
        /*002c*/ 	.word	0x00000000
        /*0030*/ 	.short	0x0001
        /*0032*/ 	.short	0x0008
        /*0034*/ 	.byte	0x00, 0xf5, 0x21, 0x00


	//----- nvinfo : EIATTR_KPARAM_INFO
	.align		4
.L_126:
        /*0038*/ 	.byte	0x04, 0x17
        /*003a*/ 	.short	(.L_128 - .L_127)
.L_127:
        /*003c*/ 	.word	0x00000000
        /*0040*/ 	.short	0x0000
        /*0042*/ 	.short	0x0000
        /*0044*/ 	.byte	0x00, 0xf5, 0x21, 0x00


	//----- nvinfo : EIATTR_SPARSE_MMA_MASK
	.align		4
.L_128:
        /*0048*/ 	.byte	0x03, 0x50
        /*004a*/ 	.short	0x0000


	//----- nvinfo : EIATTR_MAXREG_COUNT
	.align		4
        /*004c*/ 	.byte	0x03, 0x1b
        /*004e*/ 	.short	0x00ff


	//----- nvinfo : EIATTR_MERCURY_ISA_VERSION
	.align		4
        /*0050*/ 	.byte	0x03, 0x5f
        /*0052*/ 	.short	0x0101


	//----- nvinfo : EIATTR_VRC_CTA_INIT_COUNT
	.align		4
        /*0054*/ 	.byte	0x02, 0x4a
	.zero		1
	.zero		1


	//----- nvinfo : EIATTR_EXIT_INSTR_OFFSETS
	.align		4
        /*0058*/ 	.byte	0x04, 0x1c
        /*005a*/ 	.short	(.L_130 - .L_129)


	//   ....[0]....
.L_129:
        /*005c*/ 	.word	0x00000410


	//   ....[1]....
        /*0060*/ 	.word	0x000009d0


	//   ....[2]....
        /*0064*/ 	.word	0x00000ae0


	//----- nvinfo : EIATTR_CRS_STACK_SIZE
	.align		4
.L_130:
        /*0068*/ 	.byte	0x04, 0x1e
        /*006a*/ 	.short	(.L_132 - .L_131)
.L_131:
        /*006c*/ 	.word	0x00000000


	//----- nvinfo : EIATTR_CBANK_PARAM_SIZE
	.align		4
.L_132:
        /*0070*/ 	.byte	0x03, 0x19
        /*0072*/ 	.short	0x0020


	//----- nvinfo : EIATTR_PARAM_CBANK
	.align		4
        /*0074*/ 	.byte	0x04, 0x0a
        /*0076*/ 	.short	(.L_134 - .L_133)
	.align		4
.L_133:
        /*0078*/ 	.word	index@(.nv.constant0._Z17increase_contrastP5PixelS0_mm)
        /*007c*/ 	.short	0x0380
        /*007e*/ 	.short	0x0020


	//----- nvinfo : EIATTR_SW_WAR
	.align		4
.L_134:
        /*0080*/ 	.byte	0x04, 0x36
        /*0082*/ 	.short	(.L_136 - .L_135)
.L_135:
        /*0084*/ 	.word	0x00000008
.L_136:


//--------------------- .nv.callgraph             --------------------------
	.section	.nv.callgraph,"",@"SHT_CUDA_CALLGRAPH"
	.align	4
	.sectionentsize	8
	.align		4
        /*0000*/ 	.word	0x00000000
	.align		4
        /*0004*/ 	.word	0xffffffff
	.align		4
        /*0008*/ 	.word	0x00000000
	.align		4
        /*000c*/ 	.word	0xfffffffe
	.align		4
        /*0010*/ 	.word	0x00000000
	.align		4
        /*0014*/ 	.word	0xfffffffd
	.align		4
        /*0018*/ 	.word	0x00000000
	.align		4
        /*001c*/ 	.word	0xfffffffc


//--------------------- .nv.constant4             --------------------------
	.section	.nv.constant4,"a",@progbits
	.align	8
	.align		8
.nv.constant4:
        /*0000*/ 	.dword	_ZN34_INTERNAL_4be57c01_4_k_cu_49f0ee674cuda3std3__45__cpo5beginE
	.align		8
        /*0008*/ 	.dword	_ZN34_INTERNAL_4be57c01_4_k_cu_49f0ee674cuda3std3__45__cpo3endE
	.align		8
        /*0010*/ 	.dword	_ZN34_INTERNAL_4be57c01_4_k_cu_49f0ee674cuda3std3__45__cpo6cbeginE
	.align		8
        /*0018*/ 	.dword	_ZN34_INTERNAL_4be57c01_4_k_cu_49f0ee674cuda3std3__45__cpo4cendE
	.align		8
        /*0020*/ 	.dword	_ZN34_INTERNAL_4be57c01_4_k_cu_49f0ee674cuda3std3__45__cpo6rbeginE
	.align		8
        /*0028*/ 	.dword	_ZN34_INTERNAL_4be57c01_4_k_cu_49f0ee674cuda3std3__45__cpo4rendE
	.align		8
        /*0030*/ 	.dword	_ZN34_INTERNAL_4be57c01_4_k_cu_49f0ee674cuda3std3__45__cpo7crbeginE
	.align		8
        /*0038*/ 	.dword	_ZN34_INTERNAL_4be57c01_4_k_cu_49f0ee674cuda3std3__45__cpo5crendE
	.align		8
        /*0040*/ 	.dword	_ZN34_INTERNAL_4be57c01_4_k_cu_49f0ee674cuda3std3__436_GLOBAL__N__4be57c01_4_k_cu_49f0ee676ignoreE
	.align		8
        /*0048*/ 	.dword	_ZN34_INTERNAL_4be57c01_4_k_cu_49f0ee674cuda3std3__419piecewise_constructE
	.align		8
        /*0050*/ 	.dword	_ZN34_INTERNAL_4be57c01_4_k_cu_49f0ee674cuda3std3__48in_placeE
	.align		8
        /*0058*/ 	.dword	_ZN34_INTERNAL_4be57c01_4_k_cu_49f0ee674cuda3std3__420unreachable_sentinelE
	.align		8
        /*0060*/ 	.dword	_ZN34_INTERNAL_4be57c01_4_k_cu_49f0ee674cuda3std3__47nulloptE
	.align		8
        /*0068*/ 	.dword	_ZN34_INTERNAL_4be57c01_4_k_cu_49f0ee674cuda3std3__48unexpectE
	.align		8
        /*0070*/ 	.dword	_ZN34_INTERNAL_4be57c01_4_k_cu_49f0ee674cuda3std6ranges3__45__cpo4swapE
	.align		8
        /*0078*/ 	.dword	_ZN34_INTERNAL_4be57c01_4_k_cu_49f0ee674cuda3std6ranges3__45__cpo9iter_moveE
	.align		8
        /*0080*/ 	.dword	_ZN34_INTERNAL_4be57c01_4_k_cu_49f0ee674cuda3std6ranges3__45__cpo5beginE
	.align		8
        /*0088*/ 	.dword	_ZN34_INTERNAL_4be57c01_4_k_cu_49f0ee674cuda3std6ranges3__45__cpo3endE
	.align		8
        /*0090*/ 	.dword	_ZN34_INTERNAL_4be57c01_4_k_cu_49f0ee674cuda3std6ranges3__45__cpo6cbeginE
	.align		8
        /*0098*/ 	.dword	_ZN34_INTERNAL_4be57c01_4_k_cu_49f0ee674cuda3std6ranges3__45__cpo4cendE
	.align		8
        /*00a0*/ 	.dword	_ZN34_INTERNAL_4be57c01_4_k_cu_49f0ee674cuda3std6ranges3__45__cpo7advanceE
	.align		8
        /*00a8*/ 	.dword	_ZN34_INTERNAL_4be57c01_4_k_cu_49f0ee674cuda3std6ranges3__45__cpo9iter_swapE
	.align		8
        /*00b0*/ 	.dword	_ZN34_INTERNAL_4be57c01_4_k_cu_49f0ee674cuda3std6ranges3__45__cpo4nextE
	.align		8
        /*00b8*/ 	.dword	_ZN34_INTERNAL_4be57c01_4_k_cu_49f0ee674cuda3std6ranges3__45__cpo4prevE
	.align		8
        /*00c0*/ 	.dword	_ZN34_INTERNAL_4be57c01_4_k_cu_49f0ee674cuda3std6ranges3__45__cpo4dataE
	.align		8
        /*00c8*/ 	.dword	_ZN34_INTERNAL_4be57c01_4_k_cu_49f0ee674cuda3std6ranges3__45__cpo5cdataE
	.align		8
        /*00d0*/ 	.dword	_ZN34_INTERNAL_4be57c01_4_k_cu_49f0ee674cuda3std6ranges3__45__cpo4sizeE
	.align		8
        /*00d8*/ 	.dword	_ZN34_INTERNAL_4be57c01_4_k_cu_49f0ee674cuda3std6ranges3__45__cpo5ssizeE
	.align		8
        /*00e0*/ 	.dword	_ZN34_INTERNAL_4be57c01_4_k_cu_49f0ee674cuda3std6ranges3__45__cpo8distanceE
	.align		8
        /*00e8*/ 	.dword	_ZN34_INTERNAL_4be57c01_4_k_cu_49f0ee676thrust24THRUST_300001_SM_1000_NS8cuda_cub3parE
	.align		8
        /*00f0*/ 	.dword	_ZN34_INTERNAL_4be57c01_4_k_cu_49f0ee676thrust24THRUST_300001_SM_1000_NS8cuda_cub10par_nosyncE
	.align		8
        /*00f8*/ 	.dword	_ZN34_INTERNAL_4be57c01_4_k_cu_49f0ee676thrust24THRUST_300001_SM_1000_NS6system6detail10sequential3seqE
	.align		8
        /*0100*/ 	.dword	_ZN34_INTERNAL_4be57c01_4_k_cu_49f0ee676thrust24THRUST_300001_SM_1000_NS12placeholders2_1E
	.align		8
        /*0108*/ 	.dword	_ZN34_INTERNAL_4be57c01_4_k_cu_49f0ee676thrust24THRUST_300001_SM_1000_NS12placeholders2_2E
	.align		8
        /*0110*/ 	.dword	_ZN34_INTERNAL_4be57c01_4_k_cu_49f0ee676thrust24THRUST_300001_SM_1000_NS12placeholders2_3E
	.align		8
        /*0118*/ 	.dword	_ZN34_INTERNAL_4be57c01_4_k_cu_49f0ee676thrust24THRUST_300001_SM_1000_NS12placeholders2_4E
	.align		8
        /*0120*/ 	.dword	_ZN34_INTERNAL_4be57c01_4_k_cu_49f0ee676thrust24THRUST_300001_SM_1000_NS12placeholders2_5E
	.align		8
        /*0128*/ 	.dword	_ZN34_INTERNAL_4be57c01_4_k_cu_49f0ee676thrust24THRUST_300001_SM_1000_NS12placeholders2_6E
	.align		8
        /*0130*/ 	.dword	_ZN34_INTERNAL_4be57c01_4_k_cu_49f0ee676thrust24THRUST_300001_SM_1000_NS12placeholders2_7E
	.align		8
        /*0138*/ 	.dword	_ZN34_INTERNAL_4be57c01_4_k_cu_49f0ee676thrust24THRUST_300001_SM_1000_NS12placeholders2_8E
	.align		8
        /*0140*/ 	.dword	_ZN34_INTERNAL_4be57c01_4_k_cu_49f0ee676thrust24THRUST_300001_SM_1000_NS12placeholders2_9E
	.align		8
        /*0148*/ 	.dword	_ZN34_INTERNAL_4be57c01_4_k_cu_49f0ee676thrust24THRUST_300001_SM_1000_NS12placeholders3_10E
	.align		8
        /*0150*/ 	.dword	_ZN34_INTERNAL_4be57c01_4_k_cu_49f0ee676thrust24THRUST_300001_SM_1000_NS3seqE


//--------------------- .text._ZN3cub18CUB_300001_SM_10006detail9transform16transform_kernelINS2_10policy_hubILb1EN4cuda3std3__45tupleIJN6thrust24THRUST_300001_SM_1000_NS6detail15normal_iteratorINSA_10device_ptrI5PixelEEEEEEEE10policy1000El14reverse_colorsSG_JPSE_EEEvT0_iT1_T2_DpNS2_10kernel_argIT3_EE --------------------------
	.section	.text._ZN3cub18CUB_300001_SM_10006detail9transform16transform_kernelINS2_10policy_hubILb1EN4cuda3std3__45tupleIJN6thrust24THRUST_300001_SM_1000_NS6detail15normal_iteratorINSA_10device_ptrI5PixelEEEEEEEE10policy1000El14reverse_colorsSG_JPSE_EEEvT0_iT1_T2_DpNS2_10kernel_argIT3_EE,"ax",@progbits
	.align	128
        .global         _ZN3cub18CUB_300001_SM_10006detail9transform16transform_kernelINS2_10policy_hubILb1EN4cuda3std3__45tupleIJN6thrust24THRUST_300001_SM_1000_NS6detail15normal_iteratorINSA_10device_ptrI5PixelEEEEEEEE10policy1000El14reverse_colorsSG_JPSE_EEEvT0_iT1_T2_DpNS2_10kernel_argIT3_EE
        .type           _ZN3cub18CUB_300001_SM_10006detail9transform16transform_kernelINS2_10policy_hubILb1EN4cuda3std3__45tupleIJN6thrust24THRUST_300001_SM_1000_NS6detail15normal_iteratorINSA_10device_ptrI5PixelEEEEEEEE10policy1000El14reverse_colorsSG_JPSE_EEEvT0_iT1_T2_DpNS2_10kernel_argIT3_EE,@function
        .size           _ZN3cub18CUB_300001_SM_10006detail9transform16transform_kernelINS2_10policy_hubILb1EN4cuda3std3__45tupleIJN6thrust24THRUST_300001_SM_1000_NS6detail15normal_iteratorINSA_10device_ptrI5PixelEEEEEEEE10policy1000El14reverse_colorsSG_JPSE_EEEvT0_iT1_T2_DpNS2_10kernel_argIT3_EE,(.L_x_50 - _ZN3cub18CUB_300001_SM_10006detail9transform16transform_kernelINS2_10policy_hubILb1EN4cuda3std3__45tupleIJN6thrust24THRUST_300001_SM_1000_NS6detail15normal_iteratorINSA_10device_ptrI5PixelEEEEEEEE10policy1000El14reverse_colorsSG_JPSE_EEEvT0_iT1_T2_DpNS2_10kernel_argIT3_EE)
        .other          _ZN3cub18CUB_300001_SM_10006detail9transform16transform_kernelINS2_10policy_hubILb1EN4cuda3std3__45tupleIJN6thrust24THRUST_300001_SM_1000_NS6detail15normal_iteratorINSA_10device_ptrI5PixelEEEEEEEE10policy1000El14reverse_colorsSG_JPSE_EEEvT0_iT1_T2_DpNS2_10kernel_argIT3_EE,@"STO_CUDA_ENTRY STV_DEFAULT"
_ZN3cub18CUB_300001_SM_10006detail9transform16transform_kernelINS2_10policy_hubILb1EN4cuda3std3__45tupleIJN6thrust24THRUST_300001_SM_1000_NS6detail15normal_iteratorINSA_10device_ptrI5PixelEEEEEEEE10policy1000El14reverse_colorsSG_JPSE_EEEvT0_iT1_T2_DpNS2_10kernel_argIT3_EE:
.text._ZN3cub18CUB_300001_SM_10006detail9transform16transform_kernelINS2_10policy_hubILb1EN4cuda3std3__45tupleIJN6thrust24THRUST_300001_SM_1000_NS6detail15normal_iteratorINSA_10device_ptrI5PixelEEEEEEEE10policy1000El14reverse_colorsSG_JPSE_EEEvT0_iT1_T2_DpNS2_10kernel_argIT3_EE:
[----:B------:R-:W-:Y:S08]  /*0000*/  LDC R1, c[0x0][0x37c] ;  /* 0x0000df00ff017b82 */ /* 0x000ff00000000800 */
[----:B------:R-:W0:Y:S01]  /*0010*/  LDC R10, c[0x0][0x388] ;  /* 0x0000e200ff0a7b82 */ /* 0x000e220000000800 */
[----:B------:R-:W1:Y:S01]  /*0020*/  LDCU.64 UR6, c[0x0][0x380] ;  /* 0x00007000ff0677ac */ /* 0x000e620008000a00 */
[----:B------:R-:W2:Y:S01]  /*0030*/  S2R R7, SR_TID.X ;  /* 0x0000000000077919 */ /* 0x000ea20000002100 */
[----:B------:R-:W-:Y:S05]  /*0040*/  BSSY.RECONVERGENT B0, `(.L_x_0) ;  /* 0x000001a000007945 */ /* 0x000fea0003800200 */
[----:B------:R-:W3:Y:S01]  /*0050*/  S2UR UR4, SR_CTAID.X ;  /* 0x00000000000479c3 */ /* 0x000ee20000002500 */
[----:B0-----:R-:W-:-:S05]  /*0060*/  IMAD.SHL.U32 R5, R10, 0x80, RZ ;  /* 0x000000800a057824 */ /* 0x001fca00078e00ff */
[----:B------:R-:W-:Y:S01]  /*0070*/  SHF.R.S32.HI R0, RZ, 0x1f, R5 ;  /* 0x0000001fff007819 */ /* 0x000fe20000011405 */
[----:B---3--:R-:W-:-:S04]  /*0080*/  IMAD.WIDE.U32 R2, R5, UR4, RZ ;  /* 0x0000000405027c25 */ /* 0x008fc8000f8e00ff */
[----:B------:R-:W-:Y:S01]  /*0090*/  IMAD R13, R0, UR4, RZ ;  /* 0x00000004000d7c24 */ /* 0x000fe2000f8e02ff */
[----:B-1----:R-:W-:Y:S01]  /*00a0*/  IADD3 R4, P1, PT, -R2, UR6, RZ ;  /* 0x0000000602047c10 */ /* 0x002fe2000ff3e1ff */
[----:B--2---:R-:W-:Y:S02]  /*00b0*/  IMAD.SHL.U32 R11, R7, 0x80, RZ ;  /* 0x00000080070b7824 */ /* 0x004fe400078e00ff */
[----:B------:R-:W-:Y:S01]  /*00c0*/  IMAD.IADD R13, R3, 0x1, R13 ;  /* 0x00000001030d7824 */ /* 0x000fe200078e020d */
[----:B------:R-:W-:-:S04]  /*00d0*/  ISETP.LT.U32.AND P0, PT, R4, R5, PT ;  /* 0x000000050400720c */ /* 0x000fc80003f01070 */
[----:B------:R-:W-:-:S04]  /*00e0*/  IADD3.X R9, PT, PT, ~R13, UR7, RZ, P1, !PT ;  /* 0x000000070d097c10 */ /* 0x000fc80008ffe5ff */
[----:B------:R-:W-:-:S04]  /*00f0*/  ISETP.LT.AND.EX P0, PT, R9, R0, PT, P0 ;  /* 0x000000000900720c */ /* 0x000fc80003f01300 */
[----:B------:R-:W-:-:S05]  /*0100*/  SEL R0, R4, R5, P0 ;  /* 0x0000000504007207 */ /* 0x000fca0000000000 */
[----:B------:R-:W-:-:S05]  /*0110*/  IMAD.SHL.U32 R4, R0, 0x4, RZ ;  /* 0x0000000400047824 */ /* 0x000fca00078e00ff */
[----:B------:R-:W-:-:S13]  /*0120*/  ISETP.GE.AND P0, PT, R11, R4, PT ;  /* 0x000000040b00720c */ /* 0x000fda0003f06270 */
[----:B------:R-:W-:Y:S05]  /*0130*/  @P0 BRA `(.L_x_1) ;  /* 0x0000000000280947 */ /* 0x000fea0003800000 */
[----:B------:R-:W0:Y:S02]  /*0140*/  LDC.64 R8, c[0x0][0x398] ;  /* 0x0000e600ff087b82 */ /* 0x000e240000000a00 */
[----:B0-----:R-:W-:-:S04]  /*0150*/  LEA R8, P0, R2, R8, 0x2 ;  /* 0x0000000802087211 */ /* 0x001fc800078010ff */
[----:B------:R-:W-:-:S03]  /*0160*/  LEA.HI.X R9, R2, R9, R13, 0x2, P0 ;  /* 0x0000000902097211 */ /* 0x000fc600000f140d */
[----:B------:R-:W-:-:S07]  /*0170*/  IMAD.WIDE.U32 R8, R7, 0x80, R8 ;  /* 0x0000008007087825 */ /* 0x000fce00078e0008 */
.L_x_2:
[----:B------:R-:W-:Y:S01]  /*0180*/  VIADD R11, R11, 0x4000 ;  /* 0x000040000b0b7836 */ /* 0x000fe20000000000 */
[----:B------:R0:W-:Y:S04]  /*0190*/  CCTL.E.PF2 [R8] ;  /* 0x000000000800798f */ /* 0x0001e80000800100 */
[----:B------:R-:W-:Y:S02]  /*01a0*/  ISETP.GE.AND P0, PT, R11, R4, PT ;  /* 0x000000040b00720c */ /* 0x000fe40003f06270 */
[----:B0-----:R-:W-:-:S05]  /*01b0*/  IADD3 R8, P1, PT, R8, 0x4000, RZ ;  /* 0x0000400008087810 */ /* 0x001fca0007f3e0ff */
[----:B------:R-:W-:-:S06]  /*01c0*/  IMAD.X R9, RZ, RZ, R9, P1 ;  /* 0x000000ffff097224 */ /* 0x000fcc00008e0609 */
[----:B------:R-:W-:Y:S05]  /*01d0*/  @!P0 BRA `(.L_x_2) ;  /* 0xfffffffc00e88947 */ /* 0x000fea000383ffff */
.L_x_1:
[----:B------:R-:W-:Y:S05]  /*01e0*/  BSYNC.RECONVERGENT B0 ;  /* 0x0000000000007941 */ /* 0x000fea0003800200 */
.L_x_0:
[----:B------:R-:W0:Y:S01]  /*01f0*/  LDCU.128 UR8, c[0x0][0x390] ;  /* 0x00007200ff0877ac */ /* 0x000e220008000c00 */
[----:B------:R-:W-:Y:S01]  /*0200*/  ISETP.NE.AND P0, PT, R5, R0, PT ;  /* 0x000000000500720c */ /* 0x000fe20003f05270 */
[C---:B------:R-:W-:Y:S01]  /*0210*/  IMAD.SHL.U32 R8, R2.reuse, 0x4, RZ ;  /* 0x0000000402087824 */ /* 0x040fe200078e00ff */
[----:B------:R-:W-:Y:S01]  /*0220*/  SHF.L.U64.HI R9, R2, 0x2, R13 ;  /* 0x0000000202097819 */ /* 0x000fe2000001020d */
[----:B------:R-:W1:Y:S03]  /*0230*/  LDCU.64 UR4, c[0x0][0x358] ;  /* 0x00006b00ff0477ac */ /* 0x000e660008000a00 */
[C---:B0-----:R-:W-:Y:S02]  /*0240*/  IADD3 R2, P1, PT, R8.reuse, UR10, RZ ;  /* 0x0000000a08027c10 */ /* 0x041fe4000ff3e0ff */
[----:B------:R-:W-:Y:S02]  /*0250*/  IADD3 R4, P2, PT, R8, UR8, RZ ;  /* 0x0000000808047c10 */ /* 0x000fe4000ff5e0ff */
[----:B------:R-:W-:-:S02]  /*0260*/  IADD3.X R3, PT, PT, R9, UR11, RZ, P1, !PT ;  /* 0x0000000b09037c10 */ /* 0x000fc40008ffe4ff */
[----:B------:R-:W-:Y:S01]  /*0270*/  IADD3.X R5, PT, PT, R9, UR9, RZ, P2, !PT ;  /* 0x0000000909057c10 */ /* 0x000fe200097fe4ff */
[----:B-1----:R-:W-:Y:S08]  /*0280*/  @!P0 BRA `(.L_x_3) ;  /* 0x0000001800288947 */ /* 0x002ff00003800000 */
[----:B------:R-:W-:-:S13]  /*0290*/  ISETP.GE.AND P0, PT, R10, 0x1, PT ;  /* 0x000000010a00780c */ /* 0x000fda0003f06270 */
[----:B------:R-:W-:Y:S05]  /*02a0*/  @!P0 EXIT ;  /* 0x000000000000894d */ /* 0x000fea0003800000 */
[C---:B------:R-:W-:Y:S01]  /*02b0*/  ISETP.GE.U32.AND P0, PT, R10.reuse, 0x8, PT ;  /* 0x000000080a00780c */ /* 0x040fe20003f06070 */
[----:B------:R-:W-:Y:S01]  /*02c0*/  IMAD.MOV.U32 R6, RZ, RZ, RZ ;  /* 0x000000ffff067224 */ /* 0x000fe200078e00ff */
[----:B------:R-:W-:-:S11]  /*02d0*/  LOP3.LUT R16, R10, 0x7, RZ, 0xc0, !PT ;  /* 0x000000070a107812 */ /* 0x000fd600078ec0ff */
[----:B------:R-:W-:Y:S05]  /*02e0*/  @!P0 BRA `(.L_x_4) ;  /* 0x00000010000c8947 */ /* 0x000fea0003800000 */
[----:B------:R-:W-:-:S13]  /*02f0*/  ISETP.GE.AND P1, PT, R7, R0, PT ;  /* 0x000000000700720c */ /* 0x000fda0003f26270 */
[----:B------:R-:W-:-:S05]  /*0300*/  @!P1 IMAD.WIDE.U32 R14, R7, 0x4, R2 ;  /* 0x00000004070e9825 */ /* 0x000fca00078e0002 */
[----:B------:R-:W2:Y:S04]  /*0310*/  @!P1 LDG.E.U8 R13, desc[UR4][R14.64] ;  /* 0x000000040e0d9981 */ /* 0x000ea8000c1e1100 */
[----:B------:R-:W3:Y:S04]  /*0320*/  @!P1 LDG.E.U8 R6, desc[UR4][R14.64+0x1] ;  /* 0x000001040e069981 */ /* 0x000ee8000c1e1100 */
[----:B------:R-:W4:Y:S04]  /*0330*/  @!P1 LDG.E.U8 R12, desc[UR4][R14.64+0x2] ;  /* 0x000002040e0c9981 */ /* 0x000f28000c1e1100 */
[----:B------:R-:W5:Y:S01]  /*0340*/  @!P1 LDG.E.U8 R18, desc[UR4][R14.64+0x3] ;  /* 0x000003040e129981 */ /* 0x000f62000c1e1100 */
[----:B------:R-:W-:-:S02]  /*0350*/  VIADD R11, R7, 0x80 ;  /* 0x00000080070b7836 */ /* 0x000fc40000000000 */
[----:B------:R-:W-:-:S03]  /*0360*/  @!P1 IMAD.WIDE.U32 R8, R7, 0x4, R4 ;  /* 0x0000000407089825 */ /* 0x000fc600078e0004 */
[----:B------:R-:W-:Y:S02]  /*0370*/  ISETP.GE.AND P0, PT, R11, R0, PT ;  /* 0x000000000b00720c */ /* 0x000fe40003f06270 */
[----:B--2---:R-:W-:Y:S02]  /*0380*/  @!P1 LOP3.LUT R21, RZ, R13, RZ, 0x33, !PT ;  /* 0x0000000dff159212 */ /* 0x004fe400078e33ff */
[----:B---3--:R-:W-:-:S03]  /*0390*/  @!P1 LOP3.LUT R17, RZ, R6, RZ, 0x33, !PT ;  /* 0x00000006ff119212 */ /* 0x008fc600078e33ff */
[----:B------:R-:W-:Y:S01]  /*03a0*/  @!P1 STG.E.U8 desc[UR4][R8.64], R21 ;  /* 0x0000001508009986 */ /* 0x000fe2000c101104 */
[----:B----4-:R-:W-:Y:S01]  /*03b0*/  @!P1 LOP3.LUT R19, RZ, R12, RZ, 0x33, !PT ;  /* 0x0000000cff139212 */ /* 0x010fe200078e33ff */
[----:B------:R-:W-:Y:S02]  /*03c0*/  IMAD.WIDE R12, R11, 0x4, R2 ;  /* 0x000000040b0c7825 */ /* 0x000fe400078e0202 */
[----:B------:R0:W-:Y:S01]  /*03d0*/  @!P1 STG.E.U8 desc[UR4][R8.64+0x1], R17 ;  /* 0x0000011108009986 */ /* 0x0001e2000c101104 */
[----:B-----5:R-:W-:-:S03]  /*03e0*/  @!P1 LOP3.LUT R23, RZ, R18, RZ, 0x33, !PT ;  /* 0x00000012ff179212 */ /* 0x020fc600078e33ff */
[----:B------:R-:W-:Y:S04]  /*03f0*/  @!P1 STG.E.U8 desc[UR4][R8.64+0x2], R19 ;  /* 0x0000021308009986 */ /* 0x000fe8000c101104 */
[----:B------:R1:W-:Y:S04]  /*0400*/  @!P1 STG.E.U8 desc[UR4][R8.64+0x3], R23 ;  /* 0x0000031708009986 */ /* 0x0003e8000c101104 */
[----:B------:R-:W2:Y:S04]  /*0410*/  @!P0 LDG.E.U8 R15, desc[UR4][R12.64] ;  /* 0x000000040c0f8981 */ /* 0x000ea8000c1e1100 */
[----:B------:R-:W3:Y:S04]  /*0420*/  @!P0 LDG.E.U8 R6, desc[UR4][R12.64+0x1] ;  /* 0x000001040c068981 */ /* 0x000ee8000c1e1100 */
[----:B------:R-:W4:Y:S04]  /*0430*/  @!P0 LDG.E.U8 R14, desc[UR4][R12.64+0x2] ;  /* 0x000002040c0e8981 */ /* 0x000f28000c1e1100 */
[----:B------:R-:W5:Y:S01]  /*0440*/  @!P0 LDG.E.U8 R18, desc[UR4][R12.64+0x3] ;  /* 0x000003040c128981 */ /* 0x000f62000c1e1100 */
[C---:B------:R-:W-:Y:S01]  /*0450*/  VIADD R25, R7.reuse, 0x100 ;  /* 0x0000010007197836 */ /* 0x040fe20000000000 */
[----:B------:R-:W-:Y:S01]  /*0460*/  BSSY.RECONVERGENT B0, `(.L_x_5) ;  /* 0x0000024000007945 */ /* 0x000fe20003800200 */
[----:B0-----:R-:W-:-:S02]  /*0470*/  VIADD R17, R7, 0x280 ;  /* 0x0000028007117836 */ /* 0x001fc40000000000 */
[----:B-1----:R-:W-:Y:S01]  /*0480*/  VIADD R9, R7, 0x300 ;  /* 0x0000030007097836 */ /* 0x002fe20000000000 */
[-C--:B------:R-:W-:Y:S01]  /*0490*/  ISETP.GE.AND P6, PT, R25, R0.reuse, PT ;  /* 0x000000001900720c */ /* 0x080fe20003fc6270 */
[----:B------:R-:W-:Y:S01]  /*04a0*/  VIADD R19, R7, 0x380 ;  /* 0x0000038007137836 */ /* 0x000fe20000000000 */
[-C--:B------:R-:W-:Y:S01]  /*04b0*/  ISETP.GE.AND P3, PT, R17, R0.reuse, PT ;  /* 0x000000001100720c */ /* 0x080fe20003f66270 */
[----:B------:R-:W-:Y:S01]  /*04c0*/  VIADD R27, R7, 0x180 ;  /* 0x00000180071b7836 */ /* 0x000fe20000000000 */
[-C--:B------:R-:W-:Y:S01]  /*04d0*/  ISETP.GE.AND P2, PT, R9, R0.reuse, PT ;  /* 0x000000000900720c */ /* 0x080fe20003f46270 */
[----:B------:R-:W-:Y:S01]  /*04e0*/  IMAD.WIDE R8, R11, 0x4, R4 ;  /* 0x000000040b087825 */ /* 0x000fe200078e0204 */
[-C--:B------:R-:W-:Y:S02]  /*04f0*/  ISETP.GE.AND P1, PT, R19, R0.reuse, PT ;  /* 0x000000001300720c */ /* 0x080fe40003f26270 */
[----:B------:R-:W-:Y:S01]  /*0500*/  ISETP.GE.AND P5, PT, R27, R0, PT ;  /* 0x000000001b00720c */ /* 0x000fe20003fa6270 */
[----:B------:R-:W-:-:S05]  /*0510*/  VIADD R21, R7, 0x200 ;  /* 0x0000020007157836 */ /* 0x000fca0000000000 */
[----:B------:R-:W-:Y:S02]  /*0520*/  ISETP.GE.AND P4, PT, R21, R0, PT ;  /* 0x000000001500720c */ /* 0x000fe40003f86270 */
[----:B--2---:R-:W-:Y:S02]  /*0530*/  @!P0 LOP3.LUT R17, RZ, R15, RZ, 0x33, !PT ;  /* 0x0000000fff118212 */ /* 0x004fe400078e33ff */
[----:B---3--:R-:W-:-:S03]  /*0540*/  @!P0 LOP3.LUT R11, RZ, R6, RZ, 0x33, !PT ;  /* 0x00000006ff0b8212 */ /* 0x008fc600078e33ff */
[----:B------:R0:W-:Y:S01]  /*0550*/  @!P0 STG.E.U8 desc[UR4][R8.64], R17 ;  /* 0x0000001108008986 */ /* 0x0001e2000c101104 */
[----:B------:R-:W-:Y:S02]  /*0560*/  LOP3.LUT R6, R10, 0x7ffffff8, RZ, 0xc0, !PT ;  /* 0x7ffffff80a067812 */ /* 0x000fe400078ec0ff */
[----:B----4-:R-:W-:Y:S01]  /*0570*/  @!P0 LOP3.LUT R15, RZ, R14, RZ, 0x33, !PT ;  /* 0x0000000eff0f8212 */ /* 0x010fe200078e33ff */
[----:B------:R0:W-:Y:S01]  /*0580*/  @!P0 STG.E.U8 desc[UR4][R8.64+0x1], R11 ;  /* 0x0000010b08008986 */ /* 0x0001e2000c101104 */
[----:B-----5:R-:W-:-:S03]  /*0590*/  @!P0 LOP3.LUT R19, RZ, R18, RZ, 0x33, !PT ;  /* 0x00000012ff138212 */ /* 0x020fc600078e33ff */
[----:B------:R0:W-:Y:S04]  /*05a0*/  @!P0 STG.E.U8 desc[UR4][R8.64+0x2], R15 ;  /* 0x0000020f08008986 */ /* 0x0001e8000c101104 */
[----:B------:R0:W-:Y:S01]  /*05b0*/  @!P0 STG.E.U8 desc[UR4][R8.64+0x3], R19 ;  /* 0x0000031308008986 */ /* 0x0001e2000c101104 */
[----:B------:R-:W-:Y:S01]  /*05c0*/  ISETP.NE.AND P0, PT, R6, 0x8, PT ;  /* 0x000000080600780c */ /* 0x000fe20003f05270 */
[----:B------:R-:W-:-:S12]  /*05d0*/  @P6 BRA `(.L_x_6) ;  /* 0x0000000000306947 */ /* 0x000fd80003800000 */
[----:B0-----:R-:W2:Y:S04]  /*05e0*/  LDG.E.U8 R11, desc[UR4][R12.64+0x200] ;  /* 0x000200040c0b7981 */ /* 0x001ea8000c1e1100 */
[----:B------:R-:W3:Y:S04]  /*05f0*/  LDG.E.U8 R10, desc[UR4][R12.64+0x201] ;  /* 0x000201040c0a7981 */ /* 0x000ee8000c1e1100 */
[----:B------:R-:W4:Y:S04]  /*0600*/  LDG.E.U8 R14, desc[UR4][R12.64+0x202] ;  /* 0x000202040c0e7981 */ /* 0x000f28000c1e1100 */
[----:B------:R-:W5:Y:S01]  /*0610*/  LDG.E.U8 R18, desc[UR4][R12.64+0x203] ;  /* 0x000203040c127981 */ /* 0x000f62000c1e1100 */
[----:B--2---:R-:W-:-:S02]  /*0620*/  LOP3.LUT R17, RZ, R11, RZ, 0x33, !PT ;  /* 0x0000000bff117212 */ /* 0x004fc400078e33ff */
[----:B---3--:R-:W-:-:S03]  /*0630*/  LOP3.LUT R11, RZ, R10, RZ, 0x33, !PT ;  /* 0x0000000aff0b7212 */ /* 0x008fc600078e33ff */
[----:B------:R1:W-:Y:S01]  /*0640*/  STG.E.U8 desc[UR4][R8.64+0x200], R17 ;  /* 0x0002001108007986 */ /* 0x0003e2000c101104 */
[----:B----4-:R-:W-:-:S03]  /*0650*/  LOP3.LUT R15, RZ, R14, RZ, 0x33, !PT ;  /* 0x0000000eff0f7212 */ /* 0x010fc600078e33ff */
[----:B------:R1:W-:Y:S01]  /*0660*/  STG.E.U8 desc[UR4][R8.64+0x201], R11 ;  /* 0x0002010b08007986 */ /* 0x0003e2000c101104 */
[----:B-----5:R-:W-:-:S03]  /*0670*/  LOP3.LUT R19, RZ, R18, RZ, 0x33, !PT ;  /* 0x00000012ff137212 */ /* 0x020fc600078e33ff */
[----:B------:R1:W-:Y:S04]  /*0680*/  STG.E.U8 desc[UR4][R8.64+0x202], R15 ;  /* 0x0002020f08007986 */ /* 0x0003e8000c101104 */
[----:B------:R1:W-:Y:S02]  /*0690*/  STG.E.U8 desc[UR4][R8.64+0x203], R19 ;  /* 0x0002031308007986 */ /* 0x0003e4000c101104 */
.L_x_6:
[----:B------:R-:W-:Y:S05]  /*06a0*/  BSYNC.RECONVERGENT B0 ;  /* 0x0000000000007941 */ /* 0x000fea0003800200 */
.L_x_5:
[----:B------:R-:W-:Y:S04]  /*06b0*/  BSSY.RECONVERGENT B0, `(.L_x_7) ;  /* 0x000000e000007945 */ /* 0x000fe80003800200 */
[----:B------:R-:W-:Y:S05]  /*06c0*/  @P5 BRA `(.L_x_8) ;  /* 0x0000000000305947 */ /* 0x000fea0003800000 */
[----:B01----:R-:W2:Y:S04]  /*06d0*/  LDG.E.U8 R11, desc[UR4][R12.64+0x400] ;  /* 0x000400040c0b7981 */ /* 0x003ea8000c1e1100 */
        /* <DEDUP_REMOVED lines=11> */
.L_x_8:
[----:B------:R-:W-:Y:S05]  /*0790*/  BSYNC.RECONVERGENT B0 ;  /* 0x0000000000007941 */ /* 0x000fea0003800200 */
.L_x_7:
[----:B------:R-:W-:Y:S04]  /*07a0*/  BSSY.RECONVERGENT B0, `(.L_x_9) ;  /* 0x000000e000007945 */ /* 0x000fe80003800200 */
[----:B------:R-:W-:Y:S05]  /*07b0*/  @P4 BRA `(.L_x_10) ;  /* 0x0000000000304947 */ /* 0x000fea0003800000 */
[----:B012---:R-:W2:Y:S04]  /*07c0*/  LDG.E.U8 R11, desc[UR4][R12.64+0x600] ;  /* 0x000600040c0b7981 */ /* 0x007ea8000c1e1100 */
        /* <DEDUP_REMOVED lines=11> */
.L_x_10:
[----:B------:R-:W-:Y:S05]  /*0880*/  BSYNC.RECONVERGENT B0 ;  /* 0x0000000000007941 */ /* 0x000fea0003800200 */
.L_x_9:
[----:B------:R-:W-:Y:S04]  /*0890*/  BSSY.RECONVERGENT B0, `(.L_x_11) ;  /* 0x000000e000007945 */ /* 0x000fe80003800200 */
[----:B------:R-:W-:Y:S05]  /*08a0*/  @P3 BRA `(.L_x_12) ;  /* 0x0000000000303947 */ /* 0x000fea0003800000 */
[----:B0123--:R-:W2:Y:S04]  /*08b0*/  LDG.E.U8 R11, desc[UR4][R12.64+0x800] ;  /* 0x000800040c0b7981 */ /* 0x00fea8000c1e1100 */
        /* <DEDUP_REMOVED lines=11> */
.L_x_12:
[----:B------:R-:W-:Y:S05]  /*0970*/  BSYNC.RECONVERGENT B0 ;  /* 0x0000000000007941 */ /* 0x000fea0003800200 */
.L_x_11:
        /* <DEDUP_REMOVED lines=14> */
.L_x_14:
[----:B------:R-:W-:Y:S05]  /*0a60*/  BSYNC.RECONVERGENT B0 ;  /* 0x0000000000007941 */ /* 0x000fea0003800200 */
.L_x_13:
        /* <DEDUP_REMOVED lines=14> */
.L_x_16:
[----:B------:R-:W-:Y:S05]  /*0b50*/  BSYNC.RECONVERGENT B0 ;  /* 0x0000000000007941 */ /* 0x000fea0003800200 */
.L_x_15:
[----:B------:R-:W-:Y:S05]  /*0b60*/  @!P0 BRA `(.L_x_4) ;  /* 0x0000000400ec8947 */ /* 0x000fea0003800000 */
[----:B------:R-:W-:-:S07]  /*0b70*/  IMAD.MOV.U32 R12, RZ, RZ, 0x8 ;  /* 0x00000008ff0c7424 */ /* 0x000fce00078e00ff */
.L_x_19:
[----:B0-----:R-:W-:-:S05]  /*0b80*/  IMAD R13, R12, 0x80, R7 ;  /* 0x000000800c0d7824 */ /* 0x001fca00078e0207 */
[----:B------:R-:W-:-:S13]  /*0b90*/  ISETP.GE.AND P0, PT, R13, R0, PT ;  /* 0x000000000d00720c */ /* 0x000fda0003f06270 */
[----:B0123--:R-:W-:-:S05]  /*0ba0*/  @!P0 IMAD.WIDE.U32 R8, R13, 0x4, R2 ;  /* 0x000000040d088825 */ /* 0x00ffca00078e0002 */
        /* <DEDUP_REMOVED lines=17> */
[----:B------:R-:W0:Y:S04]  /*0cc0*/  @!P1 LDG.E.U8 R17, desc[UR4][R10.64+0x1] ;  /* 0x000001040a119981 */ /* 0x000e28000c1e1100 */
[----:B------:R-:W3:Y:S04]  /*0cd0*/  @!P1 LDG.E.U8 R18, desc[UR4][R10.64+0x2] ;  /* 0x000002040a129981 */ /* 0x000ee8000c1e1100 */
[----:B------:R-:W4:Y:S01]  /*0ce0*/  @!P1 LDG.E.U8 R20, desc[UR4][R10.64+0x3] ;  /* 0x000003040a149981 */ /* 0x000f22000c1e1100 */
[----:B------:R-:W-:-:S05]  /*0cf0*/  VIADD R9, R13, 0x100 ;  /* 0x000001000d097836 */ /* 0x000fca0000000000 */
[----:B------:R-:W-:Y:S01]  /*0d00*/  ISETP.GE.AND P0, PT, R9, R0, PT ;  /* 0x000000000900720c */ /* 0x000fe20003f06270 */
[----:B------:R-:W-:Y:S01]  /*0d10*/  IMAD.WIDE R8, R21, 0x4, R4 ;  /* 0x0000000415087825 */ /* 0x000fe200078e0204 */
[----:B--2---:R-:W-:Y:S02]  /*0d20*/  @!P1 LOP3.LUT R21, RZ, R19, RZ, 0x33, !PT ;  /* 0x00000013ff159212 */ /* 0x004fe400078e33ff */
[----:B0-----:R-:W-:-:S03]  /*0d30*/  @!P1 LOP3.LUT R23, RZ, R17, RZ, 0x33, !PT ;  /* 0x00000011ff179212 */ /* 0x001fc600078e33ff */
[----:B------:R0:W-:Y:S01]  /*0d40*/  @!P1 STG.E.U8 desc[UR4][R8.64], R21 ;  /* 0x0000001508009986 */ /* 0x0001e2000c101104 */
[----:B---3--:R-:W-:-:S03]  /*0d50*/  @!P1 LOP3.LUT R29, RZ, R18, RZ, 0x33, !PT ;  /* 0x00000012ff1d9212 */ /* 0x008fc600078e33ff */
[----:B------:R2:W-:Y:S01]  /*0d60*/  @!P1 STG.E.U8 desc[UR4][R8.64+0x1], R23 ;  /* 0x0000011708009986 */ /* 0x0005e2000c101104 */
[----:B----4-:R-:W-:-:S03]  /*0d70*/  @!P1 LOP3.LUT R20, RZ, R20, RZ, 0x33, !PT ;  /* 0x00000014ff149212 */ /* 0x010fc600078e33ff */
[----:B------:R-:W-:Y:S04]  /*0d80*/  @!P1 STG.E.U8 desc[UR4][R8.64+0x2], R29 ;  /* 0x0000021d08009986 */ /* 0x000fe8000c101104 */
[----:B------:R-:W-:Y:S04]  /*0d90*/  @!P1 STG.E.U8 desc[UR4][R8.64+0x3], R20 ;  /* 0x0000031408009986 */ /* 0x000fe8000c101104 */
[----:B------:R-:W3:Y:S04]  /*0da0*/  @!P0 LDG.E.U8 R18, desc[UR4][R10.64+0x200] ;  /* 0x000200040a128981 */ /* 0x000ee8000c1e1100 */
[----:B-1----:R-:W0:Y:S04]  /*0db0*/  @!P0 LDG.E.U8 R14, desc[UR4][R10.64+0x201] ;  /* 0x000201040a0e8981 */ /* 0x002e28000c1e1100 */
[----:B------:R-:W4:Y:S04]  /*0dc0*/  @!P0 LDG.E.U8 R17, desc[UR4][R10.64+0x202] ;  /* 0x000202040a118981 */ /* 0x000f28000c1e1100 */
[----:B------:R-:W5:Y:S01]  /*0dd0*/  @!P0 LDG.E.U8 R19, desc[UR4][R10.64+0x203] ;  /* 0x000203040a138981 */ /* 0x000f62000c1e1100 */
[----:B------:R-:W-:-:S05]  /*0de0*/  VIADD R15, R13, 0x180 ;  /* 0x000001800d0f7836 */ /* 0x000fca0000000000 */
[----:B------:R-:W-:Y:S02]  /*0df0*/  ISETP.GE.AND P1, PT, R15, R0, PT ;  /* 0x000000000f00720c */ /* 0x000fe40003f26270 */
[----:B---3--:R-:W-:Y:S02]  /*0e00*/  @!P0 LOP3.LUT R25, RZ, R18, RZ, 0x33, !PT ;  /* 0x00000012ff198212 */ /* 0x008fe400078e33ff */
[----:B0-----:R-:W-:-:S03]  /*0e10*/  @!P0 LOP3.LUT R21, RZ, R14, RZ, 0x33, !PT ;  /* 0x0000000eff158212 */ /* 0x001fc600078e33ff */
[----:B------:R0:W-:Y:S01]  /*0e20*/  @!P0 STG.E.U8 desc[UR4][R8.64+0x200], R25 ;  /* 0x0002001908008986 */ /* 0x0001e2000c101104 */
[----:B----4-:R-:W-:-:S03]  /*0e30*/  @!P0 LOP3.LUT R27, RZ, R17, RZ, 0x33, !PT ;  /* 0x00000011ff1b8212 */ /* 0x010fc600078e33ff */
[----:B------:R1:W-:Y:S01]  /*0e40*/  @!P0 STG.E.U8 desc[UR4][R8.64+0x201], R21 ;  /* 0x0002011508008986 */ /* 0x0003e2000c101104 */
[----:B-----5:R-:W-:-:S03]  /*0e50*/  @!P0 LOP3.LUT R22, RZ, R19, RZ, 0x33, !PT ;  /* 0x00000013ff168212 */ /* 0x020fc600078e33ff */
[----:B------:R-:W-:Y:S04]  /*0e60*/  @!P0 STG.E.U8 desc[UR4][R8.64+0x202], R27 ;  /* 0x0002021b08008986 */ /* 0x000fe8000c101104 */
[----:B------:R-:W-:Y:S04]  /*0e70*/  @!P0 STG.E.U8 desc[UR4][R8.64+0x203], R22 ;  /* 0x0002031608008986 */ /* 0x000fe8000c101104 */
[----:B------:R-:W2:Y:S04]  /*0e80*/  @!P1 LDG.E.U8 R18, desc[UR4][R10.64+0x400] ;  /* 0x000400040a129981 */ /* 0x000ea8000c1e1100 */
[----:B------:R-:W0:Y:S04]  /*0e90*/  @!P1 LDG.E.U8 R14, desc[UR4][R10.64+0x401] ;  /* 0x000401040a0e9981 */ /* 0x000e28000c1e1100 */
[----:B------:R-:W3:Y:S04]  /*0ea0*/  @!P1 LDG.E.U8 R17, desc[UR4][R10.64+0x402] ;  /* 0x000402040a119981 */ /* 0x000ee8000c1e1100 */
[----:B------:R-:W4:Y:S01]  /*0eb0*/  @!P1 LDG.E.U8 R19, desc[UR4][R10.64+0x403] ;  /* 0x000403040a139981 */ /* 0x000f22000c1e1100 */
[----:B------:R-:W-:-:S05]  /*0ec0*/  VIADD R15, R13, 0x200 ;  /* 0x000002000d0f7836 */ /* 0x000fca0000000000 */
[----:B------:R-:W-:Y:S02]  /*0ed0*/  ISETP.GE.AND P0, PT, R15, R0, PT ;  /* 0x000000000f00720c */ /* 0x000fe40003f06270 */
[----:B--2---:R-:W-:Y:S02]  /*0ee0*/  @!P1 LOP3.LUT R23, RZ, R18, RZ, 0x33, !PT ;  /* 0x00000012ff179212 */ /* 0x004fe400078e33ff */
[----:B0-----:R-:W-:-:S03]  /*0ef0*/  @!P1 LOP3.LUT R25, RZ, R14, RZ, 0x33, !PT ;  /* 0x0000000eff199212 */ /* 0x001fc600078e33ff */
[----:B------:R0:W-:Y:S01]  /*0f00*/  @!P1 STG.E.U8 desc[UR4][R8.64+0x400], R23 ;  /* 0x0004001708009986 */ /* 0x0001e2000c101104 */
[----:B---3--:R-:W-:-:S03]  /*0f10*/  @!P1 LOP3.LUT R29, RZ, R17, RZ, 0x33, !PT ;  /* 0x00000011ff1d9212 */ /* 0x008fc600078e33ff */
[----:B------:R-:W-:Y:S01]  /*0f20*/  @!P1 STG.E.U8 desc[UR4][R8.64+0x401], R25 ;  /* 0x0004011908009986 */ /* 0x000fe2000c101104 */
[----:B----4-:R-:W-:-:S03]  /*0f30*/  @!P1 LOP3.LUT R20, RZ, R19, RZ, 0x33, !PT ;  /* 0x00000013ff149212 */ /* 0x010fc600078e33ff */
[----:B------:R2:W-:Y:S04]  /*0f40*/  @!P1 STG.E.U8 desc[UR4][R8.64+0x402], R29 ;  /* 0x0004021d08009986 */ /* 0x0005e8000c101104 */
[----:B------:R-:W-:Y:S04]  /*0f50*/  @!P1 STG.E.U8 desc[UR4][R8.64+0x403], R20 ;  /* 0x0004031408009986 */ /* 0x000fe8000c101104 */
[----:B------:R-:W1:Y:S04]  /*0f60*/  @!P0 LDG.E.U8 R18, desc[UR4][R10.64+0x600] ;  /* 0x000600040a128981 */ /* 0x000e68000c1e1100 */
[----:B------:R-:W0:Y:S04]  /*0f70*/  @!P0 LDG.E.U8 R14, desc[UR4][R10.64+0x601] ;  /* 0x000601040a0e8981 */ /* 0x000e28000c1e1100 */
[----:B------:R-:W3:Y:S04]  /*0f80*/  @!P0 LDG.E.U8 R17, desc[UR4][R10.64+0x602] ;  /* 0x000602040a118981 */ /* 0x000ee8000c1e1100 */
[----:B------:R-:W2:Y:S01]  /*0f90*/  @!P0 LDG.E.U8 R19, desc[UR4][R10.64+0x603] ;  /* 0x000603040a138981 */ /* 0x000ea2000c1e1100 */
[----:B------:R-:W-:-:S05]  /*0fa0*/  VIADD R15, R13, 0x280 ;  /* 0x000002800d0f7836 */ /* 0x000fca0000000000 */
[----:B------:R-:W-:Y:S02]  /*0fb0*/  ISETP.GE.AND P1, PT, R15, R0, PT ;  /* 0x000000000f00720c */ /* 0x000fe40003f26270 */
[----:B-1----:R-:W-:Y:S02]  /*0fc0*/  @!P0 LOP3.LUT R21, RZ, R18, RZ, 0x33, !PT ;  /* 0x00000012ff158212 */ /* 0x002fe400078e33ff */
[----:B0-----:R-:W-:-:S03]  /*0fd0*/  @!P0 LOP3.LUT R23, RZ, R14, RZ, 0x33, !PT ;  /* 0x0000000eff178212 */ /* 0x001fc600078e33ff */
[----:B------:R0:W-:Y:S01]  /*0fe0*/  @!P0 STG.E.U8 desc[UR4][R8.64+0x600], R21 ;  /* 0x0006001508008986 */ /* 0x0001e2000c101104 */
[----:B---3--:R-:W-:-:S03]  /*0ff0*/  @!P0 LOP3.LUT R27, RZ, R17, RZ, 0x33, !PT ;  /* 0x00000011ff1b8212 */ /* 0x008fc600078e33ff */
[----:B------:R1:W-:Y:S01]  /*1000*/  @!P0 STG.E.U8 desc[UR4][R8.64+0x601], R23 ;  /* 0x0006011708008986 */ /* 0x0003e2000c101104 */
[----:B--2---:R-:W-:-:S03]  /*1010*/  @!P0 LOP3.LUT R29, RZ, R19, RZ, 0x33, !PT ;  /* 0x00000013ff1d8212 */ /* 0x004fc600078e33ff */
[----:B------:R2:W-:Y:S04]  /*1020*/  @!P0 STG.E.U8 desc[UR4][R8.64+0x602], R27 ;  /* 0x0006021b08008986 */ /* 0x0005e8000c101104 */
[----:B------:R-:W-:Y:S04]  /*1030*/  @!P0 STG.E.U8 desc[UR4][R8.64+0x603], R29 ;  /* 0x0006031d08008986 */ /* 0x000fe8000c101104 */
[----:B------:R-:W3:Y:S04]  /*1040*/  @!P1 LDG.E.U8 R18, desc[UR4][R10.64+0x800] ;  /* 0x000800040a129981 */ /* 0x000ee8000c1e1100 */
[----:B------:R-:W0:Y:S04]  /*1050*/  @!P1 LDG.E.U8 R14, desc[UR4][R10.64+0x801] ;  /* 0x000801040a0e9981 */ /* 0x000e28000c1e1100 */
[----:B------:R-:W1:Y:S04]  /*1060*/  @!P1 LDG.E.U8 R17, desc[UR4][R10.64+0x802] ;  /* 0x000802040a119981 */ /* 0x000e68000c1e1100 */
[----:B------:R-:W2:Y:S01]  /*1070*/  @!P1 LDG.E.U8 R19, desc[UR4][R10.64+0x803] ;  /* 0x000803040a139981 */ /* 0x000ea2000c1e1100 */
[----:B------:R-:W-:-:S05]  /*1080*/  VIADD R15, R13, 0x300 ;  /* 0x000003000d0f7836 */ /* 0x000fca0000000000 */
[----:B------:R-:W-:Y:S02]  /*1090*/  ISETP.GE.AND P0, PT, R15, R0, PT ;  /* 0x000000000f00720c */ /* 0x000fe40003f06270 */
[----:B---3--:R-:W-:Y:S02]  /*10a0*/  @!P1 LOP3.LUT R25, RZ, R18, RZ, 0x33, !PT ;  /* 0x00000012ff199212 */ /* 0x008fe400078e33ff */
[----:B0-----:R-:W-:-:S03]  /*10b0*/  @!P1 LOP3.LUT R21, RZ, R14, RZ, 0x33, !PT ;  /* 0x0000000eff159212 */ /* 0x001fc600078e33ff */
[----:B------:R-:W-:Y:S01]  /*10c0*/  @!P1 STG.E.U8 desc[UR4][R8.64+0x800], R25 ;  /* 0x0008001908009986 */ /* 0x000fe2000c101104 */
[----:B-1----:R-:W-:-:S03]  /*10d0*/  @!P1 LOP3.LUT R23, RZ, R17, RZ, 0x33, !PT ;  /* 0x00000011ff179212 */ /* 0x002fc600078e33ff */
[----:B------:R0:W-:Y:S01]  /*10e0*/  @!P1 STG.E.U8 desc[UR4][R8.64+0x801], R21 ;  /* 0x0008011508009986 */ /* 0x0001e2000c101104 */
[----:B--2---:R-:W-:-:S03]  /*10f0*/  @!P1 LOP3.LUT R27, RZ, R19, RZ, 0x33, !PT ;  /* 0x00000013ff1b9212 */ /* 0x004fc600078e33ff */
[----:B------:R1:W-:Y:S04]  /*1100*/  @!P1 STG.E.U8 desc[UR4][R8.64+0x802], R23 ;  /* 0x0008021708009986 */ /* 0x0003e8000c101104 */
[----:B------:R1:W-:Y:S04]  /*1110*/  @!P1 STG.E.U8 desc[UR4][R8.64+0x803], R27 ;  /* 0x0008031b08009986 */ /* 0x0003e8000c101104 */
[----:B------:R-:W2:Y:S04]  /*1120*/  @!P0 LDG.E.U8 R15, desc[UR4][R10.64+0xa00] ;  /* 0x000a00040a0f8981 */ /* 0x000ea8000c1e1100 */
[----:B------:R-:W3:Y:S04]  /*1130*/  @!P0 LDG.E.U8 R14, desc[UR4][R10.64+0xa01] ;  /* 0x000a01040a0e8981 */ /* 0x000ee8000c1e1100 */
[----:B------:R-:W4:Y:S04]  /*1140*/  @!P0 LDG.E.U8 R17, desc[UR4][R10.64+0xa02] ;  /* 0x000a02040a118981 */ /* 0x000f28000c1e1100 */
[----:B------:R-:W0:Y:S01]  /*1150*/  @!P0 LDG.E.U8 R18, desc[UR4][R10.64+0xa03] ;  /* 0x000a03040a128981 */ /* 0x000e22000c1e1100 */
[----:B------:R-:W-:Y:S01]  /*1160*/  VIADD R13, R13, 0x380 ;  /* 0x000003800d0d7836 */ /* 0x000fe20000000000 */
[----:B------:R-:W-:Y:S01]  /*1170*/  BSSY.RECONVERGENT B0, `(.L_x_17) ;  /* 0x0000019000007945 */ /* 0x000fe20003800200 */
[----:B------:R-:W-:-:S05]  /*1180*/  VIADD R12, R12, 0x8 ;  /* 0x000000080c0c7836 */ /* 0x000fca0000000000 */
[----:B------:R-:W-:Y:S02]  /*1190*/  ISETP.NE.AND P1, PT, R12, R6, PT ;  /* 0x000000060c00720c */ /* 0x000fe40003f25270 */
[----:B--2---:R-:W-:Y:S02]  /*11a0*/  @!P0 LOP3.LUT R19, RZ, R15, RZ, 0x33, !PT ;  /* 0x0000000fff138212 */ /* 0x004fe400078e33ff */
[----:B---3--:R-:W-:-:S03]  /*11b0*/  @!P0 LOP3.LUT R15, RZ, R14, RZ, 0x33, !PT ;  /* 0x0000000eff0f8212 */ /* 0x008fc600078e33ff */
[----:B------:R1:W-:Y:S01]  /*11c0*/  @!P0 STG.E.U8 desc[UR4][R8.64+0xa00], R19 ;  /* 0x000a001308008986 */ /* 0x0003e2000c101104 */
[----:B----4-:R-:W-:-:S03]  /*11d0*/  @!P0 LOP3.LUT R17, RZ, R17, RZ, 0x33, !PT ;  /* 0x00000011ff118212 */ /* 0x010fc600078e33ff */
[----:B------:R1:W-:Y:S01]  /*11e0*/  @!P0 STG.E.U8 desc[UR4][R8.64+0xa01], R15 ;  /* 0x000a010f08008986 */ /* 0x0003e2000c101104 */
[----:B0-----:R-:W-:-:S03]  /*11f0*/  @!P0 LOP3.LUT R21, RZ, R18, RZ, 0x33, !PT ;  /* 0x00000012ff158212 */ /* 0x001fc600078e33ff */
[----:B------:R1:W-:Y:S04]  /*1200*/  @!P0 STG.E.U8 desc[UR4][R8.64+0xa02], R17 ;  /* 0x000a021108008986 */ /* 0x0003e8000c101104 */
[----:B------:R1:W-:Y:S01]  /*1210*/  @!P0 STG.E.U8 desc[UR4][R8.64+0xa03], R21 ;  /* 0x000a031508008986 */ /* 0x0003e2000c101104 */
[----:B------:R-:W-:-:S13]  /*1220*/  ISETP.GE.AND P0, PT, R13, R0, PT ;  /* 0x000000000d00720c */ /* 0x000fda0003f06270 */
[----:B-1----:R-:W-:Y:S05]  /*1230*/  @P0 BRA `(.L_x_18) ;  /* 0x0000000000300947 */ /* 0x002fea0003800000 */
[----:B------:R-:W2:Y:S04]  /*1240*/  LDG.E.U8 R15, desc[UR4][R10.64+0xc00] ;  /* 0x000c00040a0f7981 */ /* 0x000ea8000c1e1100 */
        /* <DEDUP_REMOVED lines=11> */
.L_x_18:
[----:B------:R-:W-:Y:S05]  /*1300*/  BSYNC.RECONVERGENT B0 ;  /* 0x0000000000007941 */ /* 0x000fea0003800200 */
.L_x_17:
[----:B------:R-:W-:Y:S05]  /*1310*/  @P1 BRA `(.L_x_19) ;  /* 0xfffffff800181947 */ /* 0x000fea000383ffff */
.L_x_4:
[----:B------:R-:W-:-:S13]  /*1320*/  ISETP.NE.AND P0, PT, R16, RZ, PT ;  /* 0x000000ff1000720c */ /* 0x000fda0003f05270 */
[----:B------:R-:W-:Y:S05]  /*1330*/  @!P0 EXIT ;  /* 0x000000000000894d */ /* 0x000fea0003800000 */
[----:B0123--:R-:W0:Y:S01]  /*1340*/  LDC R8, c[0x0][0x388] ;  /* 0x0000e200ff087b82 */ /* 0x00fe220000000800 */
[----:B------:R-:W-:Y:S02]  /*1350*/  ISETP.GE.U32.AND P0, PT, R16, 0x4, PT ;  /* 0x000000041000780c */ /* 0x000fe40003f06070 */
[----:B0-----:R-:W-:-:S04]  /*1360*/  LOP3.LUT R18, R8, 0x3, RZ, 0xc0, !PT ;  /* 0x0000000308127812 */ /* 0x001fc800078ec0ff */
[----:B------:R-:W-:-:S07]  /*1370*/  ISETP.NE.AND P2, PT, R18, RZ, PT ;  /* 0x000000ff1200720c */ /* 0x000fce0003f45270 */
[----:B------:R-:W-:Y:S06]  /*1380*/  @!P0 BRA `(.L_x_20) ;  /* 0x0000000400048947 */ /* 0x000fec0003800000 */
[----:B------:R-:W-:-:S05]  /*1390*/  IMAD R9, R6, 0x80, R7 ;  /* 0x0000008006097824 */ /* 0x000fca00078e0207 */
[----:B------:R-:W-:-:S13]  /*13a0*/  ISETP.GE.AND P0, PT, R9, R0, PT ;  /* 0x000000000900720c */ /* 0x000fda0003f06270 */
[----:B------:R-:W-:-:S05]  /*13b0*/  @!P0 IMAD.WIDE R14, R9, 0x4, R2 ;  /* 0x00000004090e8825 */ /* 0x000fca00078e0202 */
[----:B------:R-:W2:Y:S04]  /*13c0*/  @!P0 LDG.E.U8 R16, desc[UR4][R14.64] ;  /* 0x000000040e108981 */ /* 0x000ea8000c1e1100 */
[----:B------:R-:W3:Y:S04]  /*13d0*/  @!P0 LDG.E.U8 R12, desc[UR4][R14.64+0x1] ;  /* 0x000001040e0c8981 */ /* 0x000ee8000c1e1100 */
[----:B------:R-:W4:Y:S04]  /*13e0*/  @!P0 LDG.E.U8 R13, desc[UR4][R14.64+0x2] ;  /* 0x000002040e0d8981 */ /* 0x000f28000c1e1100 */
[----:B------:R-:W5:Y:S01]  /*13f0*/  @!P0 LDG.E.U8 R20, desc[UR4][R14.64+0x3] ;  /* 0x000003040e148981 */ /* 0x000f62000c1e1100 */
[----:B------:R-:W-:-:S02]  /*1400*/  VIADD R25, R9, 0x80 ;  /* 0x0000008009197836 */ /* 0x000fc40000000000 */
[----:B------:R-:W-:-:S03]  /*1410*/  @!P0 IMAD.WIDE R10, R9, 0x4, R4 ;  /* 0x00000004090a8825 */ /* 0x000fc600078e0204 */
[----:B------:R-:W-:Y:S02]  /*1420*/  ISETP.GE.AND P1, PT, R25, R0, PT ;  /* 0x000000001900720c */ /* 0x000fe40003f26270 */
[----:B--2---:R-:W-:Y:S02]  /*1430*/  @!P0 LOP3.LUT R21, RZ, R16, RZ, 0x33, !PT ;  /* 0x00000010ff158212 */ /* 0x004fe400078e33ff */
[----:B---3--:R-:W-:-:S03]  /*1440*/  @!P0 LOP3.LUT R17, RZ, R12, RZ, 0x33, !PT ;  /* 0x0000000cff118212 */ /* 0x008fc600078e33ff */
[----:B------:R-:W-:Y:S01]  /*1450*/  @!P0 STG.E.U8 desc[UR4][R10.64], R21 ;  /* 0x000000150a008986 */ /* 0x000fe2000c101104 */
[----:B----4-:R-:W-:-:S05]  /*1460*/  @!P0 LOP3.LUT R19, RZ, R13, RZ, 0x33, !PT ;  /* 0x0000000dff138212 */ /* 0x010fca00078e33ff */
[----:B------:R-:W-:Y:S01]  /*1470*/  @!P1 IMAD.WIDE R12, R25, 0x4, R2 ;  /* 0x00000004190c9825 */ /* 0x000fe200078e0202 */
[----:B------:R-:W-:Y:S01]  /*1480*/  @!P0 STG.E.U8 desc[UR4][R10.64+0x1], R17 ;  /* 0x000001110a008986 */ /* 0x000fe2000c101104 */
[----:B-----5:R-:W-:-:S03]  /*1490*/  @!P0 LOP3.LUT R23, RZ, R20, RZ, 0x33, !PT ;  /* 0x00000014ff178212 */ /* 0x020fc600078e33ff */
[----:B------:R-:W-:Y:S04]  /*14a0*/  @!P0 STG.E.U8 desc[UR4][R10.64+0x2], R19 ;  /* 0x000002130a008986 */ /* 0x000fe8000c101104 */
[----:B------:R0:W-:Y:S04]  /*14b0*/  @!P0 STG.E.U8 desc[UR4][R10.64+0x3], R23 ;  /* 0x000003170a008986 */ /* 0x0001e8000c101104 */
[----:B------:R-:W2:Y:S04]  /*14c0*/  @!P1 LDG.E.U8 R22, desc[UR4][R12.64] ;  /* 0x000000040c169981 */ /* 0x000ea8000c1e1100 */
[----:B------:R-:W3:Y:S04]  /*14d0*/  @!P1 LDG.E.U8 R16, desc[UR4][R12.64+0x1] ;  /* 0x000001040c109981 */ /* 0x000ee8000c1e1100 */
[----:B------:R-:W4:Y:S04]  /*14e0*/  @!P1 LDG.E.U8 R20, desc[UR4][R12.64+0x2] ;  /* 0x000002040c149981 */ /* 0x000f28000c1e1100 */
[----:B------:R-:W5:Y:S01]  /*14f0*/  @!P1 LDG.E.U8 R24, desc[UR4][R12.64+0x3] ;  /* 0x000003040c189981 */ /* 0x000f62000c1e1100 */
[----:B------:R-:W-:-:S02]  /*1500*/  VIADD R27, R9, 0x100 ;  /* 0x00000100091b7836 */ /* 0x000fc40000000000 */
[----:B------:R-:W-:-:S03]  /*1510*/  @!P1 IMAD.WIDE R14, R25, 0x4, R4 ;  /* 0x00000004190e9825 */ /* 0x000fc600078e0204 */
[----:B------:R-:W-:-:S13]  /*1520*/  ISETP.GE.AND P0, PT, R27, R0, PT ;  /* 0x000000001b00720c */ /* 0x000fda0003f06270 */
[----:B0-----:R-:W-:Y:S01]  /*1530*/  @!P0 IMAD.WIDE R10, R27, 0x4, R2 ;  /* 0x000000041b0a8825 */ /* 0x001fe200078e0202 */
[----:B--2---:R-:W-:Y:S02]  /*1540*/  @!P1 LOP3.LUT R21, RZ, R22, RZ, 0x33, !PT ;  /* 0x00000016ff159212 */ /* 0x004fe400078e33ff */
[----:B---3--:R-:W-:-:S03]  /*1550*/  @!P1 LOP3.LUT R17, RZ, R16, RZ, 0x33, !PT ;  /* 0x00000010ff119212 */ /* 0x008fc600078e33ff */
[----:B------:R-:W-:Y:S01]  /*1560*/  @!P1 STG.E.U8 desc[UR4][R14.64], R21 ;  /* 0x000000150e009986 */ /* 0x000fe2000c101104 */
[----:B----4-:R-:W-:-:S03]  /*1570*/  @!P1 LOP3.LUT R19, RZ, R20, RZ, 0x33, !PT ;  /* 0x00000014ff139212 */ /* 0x010fc600078e33ff */
        /* <DEDUP_REMOVED lines=14> */
[----:B------:R0:W-:Y:S01]  /*1660*/  @!P0 STG.E.U8 desc[UR4][R12.64], R21 ;  /* 0x000000150c008986 */ /* 0x0001e2000c101104 */
[----:B----4-:R-:W-:-:S03]  /*1670*/  @!P0 LOP3.LUT R17, RZ, R20, RZ, 0x33, !PT ;  /* 0x00000014ff118212 */ /* 0x010fc600078e33ff */
[----:B------:R1:W-:Y:S01]  /*1680*/  @!P0 STG.E.U8 desc[UR4][R12.64+0x1], R9 ;  /* 0x000001090c008986 */ /* 0x0003e2000c101104 */
[----:B-----5:R-:W-:-:S03]  /*1690*/  @!P0 LOP3.LUT R19, RZ, R24, RZ, 0x33, !PT ;  /* 0x00000018ff138212 */ /* 0x020fc600078e33ff */
[----:B------:R2:W-:Y:S04]  /*16a0*/  @!P0 STG.E.U8 desc[UR4][R12.64+0x2], R17 ;  /* 0x000002110c008986 */ /* 0x0005e8000c101104 */
[----:B------:R2:W-:Y:S04]  /*16b0*/  @!P0 STG.E.U8 desc[UR4][R12.64+0x3], R19 ;  /* 0x000003130c008986 */ /* 0x0005e8000c101104 */
[----:B------:R-:W3:Y:S04]  /*16c0*/  @!P1 LDG.E.U8 R22, desc[UR4][R14.64] ;  /* 0x000000040e169981 */ /* 0x000ee8000c1e1100 */
[----:B------:R-:W4:Y:S04]  /*16d0*/  @!P1 LDG.E.U8 R16, desc[UR4][R14.64+0x1] ;  /* 0x000001040e109981 */ /* 0x000f28000c1e1100 */
[----:B------:R-:W0:Y:S04]  /*16e0*/  @!P1 LDG.E.U8 R20, desc[UR4][R14.64+0x2] ;  /* 0x000002040e149981 */ /* 0x000e28000c1e1100 */
[----:B------:R-:W1:Y:S01]  /*16f0*/  @!P1 LDG.E.U8 R24, desc[UR4][R14.64+0x3] ;  /* 0x000003040e189981 */ /* 0x000e62000c1e1100 */
[----:B------:R-:W-:-:S04]  /*1700*/  @!P1 IMAD.WIDE R10, R25, 0x4, R4 ;  /* 0x00000004190a9825 */ /* 0x000fc800078e0204 */
[----:B------:R-:W-:Y:S01]  /*1710*/  VIADD R6, R6, 0x4 ;  /* 0x0000000406067836 */ /* 0x000fe20000000000 */
[----:B---3--:R-:W-:Y:S02]  /*1720*/  @!P1 LOP3.LUT R25, RZ, R22, RZ, 0x33, !PT ;  /* 0x00000016ff199212 */ /* 0x008fe400078e33ff */
[----:B----4-:R-:W-:-:S03]  /*1730*/  @!P1 LOP3.LUT R23, RZ, R16, RZ, 0x33, !PT ;  /* 0x00000010ff179212 */ /* 0x010fc600078e33ff */
[----:B------:R2:W-:Y:S01]  /*1740*/  @!P1 STG.E.U8 desc[UR4][R10.64], R25 ;  /* 0x000000190a009986 */ /* 0x0005e2000c101104 */
[----:B0-----:R-:W-:-:S03]  /*1750*/  @!P1 LOP3.LUT R21, RZ, R20, RZ, 0x33, !PT ;  /* 0x00000014ff159212 */ /* 0x001fc600078e33ff */
[----:B------:R2:W-:Y:S01]  /*1760*/  @!P1 STG.E.U8 desc[UR4][R10.64+0x1], R23 ;  /* 0x000001170a009986 */ /* 0x0005e2000c101104 */
[----:B-1----:R-:W-:-:S03]  /*1770*/  @!P1 LOP3.LUT R9, RZ, R24, RZ, 0x33, !PT ;  /* 0x00000018ff099212 */ /* 0x002fc600078e33ff */
[----:B------:R2:W-:Y:S04]  /*1780*/  @!P1 STG.E.U8 desc[UR4][R10.64+0x2], R21 ;  /* 0x000002150a009986 */ /* 0x0005e8000c101104 */
[----:B------:R2:W-:Y:S02]  /*1790*/  @!P1 STG.E.U8 desc[UR4][R10.64+0x3], R9 ;  /* 0x000003090a009986 */ /* 0x0005e4000c101104 */
.L_x_20:
[----:B------:R-:W-:Y:S05]  /*17a0*/  @!P2 EXIT ;  /* 0x000000000000a94d */ /* 0x000fea0003800000 */
[----:B------:R-:W-:Y:S02]  /*17b0*/  ISETP.NE.AND P0, PT, R18, 0x1, PT ;  /* 0x000000011200780c */ /* 0x000fe40003f05270 */
[----:B------:R-:W-:-:S04]  /*17c0*/  LOP3.LUT R8, R8, 0x1, RZ, 0xc0, !PT ;  /* 0x0000000108087812 */ /* 0x000fc800078ec0ff */
[----:B------:R-:W-:-:S07]  /*17d0*/  ISETP.NE.U32.AND P2, PT, R8, 0x1, PT ;  /* 0x000000010800780c */ /* 0x000fce0003f45070 */
[----:B------:R-:W-:Y:S06]  /*17e0*/  @!P0 BRA `(.L_x_21) ;  /* 0x0000000000848947 */ /* 0x000fec0003800000 */
[----:B--2---:R-:W-:-:S05]  /*17f0*/  IMAD R9, R6, 0x80, R7 ;  /* 0x0000008006097824 */ /* 0x004fca00078e0207 */
        /* <DEDUP_REMOVED lines=11> */
[----:B------:R0:W-:Y:S01]  /*18b0*/  @!P0 STG.E.U8 desc[UR4][R8.64], R19 ;  /* 0x0000001308008986 */ /* 0x0001e2000c101104 */
[----:B----4-:R-:W-:-:S05]  /*18c0*/  @!P0 LOP3.LUT R17, RZ, R11, RZ, 0x33, !PT ;  /* 0x0000000bff118212 */ /* 0x010fca00078e33ff */
[----:B------:R-:W-:Y:S01]  /*18d0*/  @!P1 IMAD.WIDE R10, R23, 0x4, R2 ;  /* 0x00000004170a9825 */ /* 0x000fe200078e0202 */
[----:B------:R1:W-:Y:S01]  /*18e0*/  @!P0 STG.E.U8 desc[UR4][R8.64+0x1], R15 ;  /* 0x0000010f08008986 */ /* 0x0003e2000c101104 */
[----:B-----5:R-:W-:-:S03]  /*18f0*/  @!P0 LOP3.LUT R21, RZ, R16, RZ, 0x33, !PT ;  /* 0x00000010ff158212 */ /* 0x020fc600078e33ff */
[----:B------:R3:W-:Y:S04]  /*1900*/  @!P0 STG.E.U8 desc[UR4][R8.64+0x2], R17 ;  /* 0x0000021108008986 */ /* 0x0007e8000c101104 */
[----:B------:R3:W-:Y:S04]  /*1910*/  @!P0 STG.E.U8 desc[UR4][R8.64+0x3], R21 ;  /* 0x0000031508008986 */ /* 0x0007e8000c101104 */
[----:B------:R-:W2:Y:S04]  /*1920*/  @!P1 LDG.E.U8 R18, desc[UR4][R10.64] ;  /* 0x000000040a129981 */ /* 0x000ea8000c1e1100 */
[----:B------:R-:W4:Y:S04]  /*1930*/  @!P1 LDG.E.U8 R14, desc[UR4][R10.64+0x1] ;  /* 0x000001040a0e9981 */ /* 0x000f28000c1e1100 */
[----:B------:R-:W0:Y:S04]  /*1940*/  @!P1 LDG.E.U8 R16, desc[UR4][R10.64+0x2] ;  /* 0x000002040a109981 */ /* 0x000e28000c1e1100 */
[----:B------:R-:W1:Y:S01]  /*1950*/  @!P1 LDG.E.U8 R20, desc[UR4][R10.64+0x3] ;  /* 0x000003040a149981 */ /* 0x000e62000c1e1100 */
[----:B------:R-:W-:-:S04]  /*1960*/  @!P1 IMAD.WIDE R12, R23, 0x4, R4 ;  /* 0x00000004170c9825 */ /* 0x000fc800078e0204 */
[----:B------:R-:W-:Y:S01]  /*1970*/  VIADD R6, R6, 0x2 ;  /* 0x0000000206067836 */ /* 0x000fe20000000000 */
[----:B--2---:R-:W-:Y:S02]  /*1980*/  @!P1 LOP3.LUT R25, RZ, R18, RZ, 0x33, !PT ;  /* 0x00000012ff199212 */ /* 0x004fe400078e33ff */
[----:B----4-:R-:W-:-:S03]  /*1990*/  @!P1 LOP3.LUT R23, RZ, R14, RZ, 0x33, !PT ;  /* 0x0000000eff179212 */ /* 0x010fc600078e33ff */
[----:B------:R3:W-:Y:S01]  /*19a0*/  @!P1 STG.E.U8 desc[UR4][R12.64], R25 ;  /* 0x000000190c009986 */ /* 0x0007e2000c101104 */
[----:B0-----:R-:W-:-:S03]  /*19b0*/  @!P1 LOP3.LUT R19, RZ, R16, RZ, 0x33, !PT ;  /* 0x00000010ff139212 */ /* 0x001fc600078e33ff */
[----:B------:R3:W-:Y:S01]  /*19c0*/  @!P1 STG.E.U8 desc[UR4][R12.64+0x1], R23 ;  /* 0x000001170c009986 */ /* 0x0007e2000c101104 */
[----:B-1----:R-:W-:-:S03]  /*19d0*/  @!P1 LOP3.LUT R15, RZ, R20, RZ, 0x33, !PT ;  /* 0x00000014ff0f9212 */ /* 0x002fc600078e33ff */
[----:B------:R3:W-:Y:S04]  /*19e0*/  @!P1 STG.E.U8 desc[UR4][R12.64+0x2], R19 ;  /* 0x000002130c009986 */ /* 0x0007e8000c101104 */
[----:B------:R3:W-:Y:S02]  /*19f0*/  @!P1 STG.E.U8 desc[UR4][R12.64+0x3], R15 ;  /* 0x0000030f0c009986 */ /* 0x0007e4000c101104 */
.L_x_21:
[----:B------:R-:W-:Y:S05]  /*1a00*/  @P2 EXIT ;  /* 0x000000000000294d */ /* 0x000fea0003800000 */
[----:B--23--:R-:W-:-:S05]  /*1a10*/  IMAD R9, R6, 0x80, R7 ;  /* 0x0000008006097824 */ /* 0x00cfca00078e0207 */
[----:B------:R-:W-:-:S13]  /*1a20*/  ISETP.GE.AND P0, PT, R9, R0, PT ;  /* 0x000000000900720c */ /* 0x000fda0003f06270 */
[----:B------:R-:W-:Y:S05]  /*1a30*/  @P0 EXIT ;  /* 0x000000000000094d */ /* 0x000fea0003800000 */
[----:B------:R-:W-:-:S05]  /*1a40*/  IMAD.WIDE R2, R9, 0x4, R2 ;  /* 0x0000000409027825 */ /* 0x000fca00078e0202 */
[----:B------:R-:W2:Y:S04]  /*1a50*/  LDG.E.U8 R7, desc[UR4][R2.64] ;  /* 0x0000000402077981 */ /* 0x000ea8000c1e1100 */
[----:B------:R-:W3:Y:S04]  /*1a60*/  LDG.E.U8 R0, desc[UR4][R2.64+0x1] ;  /* 0x0000010402007981 */ /* 0x000ee8000c1e1100 */
[----:B------:R-:W4:Y:S04]  /*1a70*/  LDG.E.U8 R6, desc[UR4][R2.64+0x2] ;  /* 0x0000020402067981 */ /* 0x000f28000c1e1100 */
[----:B------:R-:W5:Y:S01]  /*1a80*/  LDG.E.U8 R8, desc[UR4][R2.64+0x3] ;  /* 0x0000030402087981 */ /* 0x000f62000c1e1100 */
[----:B------:R-:W-:Y:S01]  /*1a90*/  IMAD.WIDE R4, R9, 0x4, R4 ;  /* 0x0000000409047825 */ /* 0x000fe200078e0204 */
[----:B--2---:R-:W-:-:S02]  /*1aa0*/  LOP3.LUT R11, RZ, R7, RZ, 0x33, !PT ;  /* 0x00000007ff0b7212 */ /* 0x004fc400078e33ff */
[----:B---3--:R-:W-:-:S03]  /*1ab0*/  LOP3.LUT R7, RZ, R0, RZ, 0x33, !PT ;  /* 0x00000000ff077212 */ /* 0x008fc600078e33ff */
[----:B------:R-:W-:Y:S01]  /*1ac0*/  STG.E.U8 desc[UR4][R4.64], R11 ;  /* 0x0000000b04007986 */ /* 0x000fe2000c101104 */
[----:B----4-:R-:W-:-:S03]  /*1ad0*/  LOP3.LUT R9, RZ, R6, RZ, 0x33, !PT ;  /* 0x00000006ff097212 */ /* 0x010fc600078e33ff */
[----:B------:R-:W-:Y:S01]  /*1ae0*/  STG.E.U8 desc[UR4][R4.64+0x1], R7 ;  /* 0x0000010704007986 */ /* 0x000fe2000c101104 */
[----:B-----5:R-:W-:-:S03]  /*1af0*/  LOP3.LUT R13, RZ, R8, RZ, 0x33, !PT ;  /* 0x00000008ff0d7212 */ /* 0x020fc600078e33ff */
[----:B------:R-:W-:Y:S04]  /*1b00*/  STG.E.U8 desc[UR4][R4.64+0x2], R9 ;  /* 0x0000020904007986 */ /* 0x000fe8000c101104 */
[----:B------:R-:W-:Y:S01]  /*1b10*/  STG.E.U8 desc[UR4][R4.64+0x3], R13 ;  /* 0x0000030d04007986 */ /* 0x000fe2000c101104 */
[----:B------:R-:W-:Y:S05]  /*1b20*/  EXIT ;  /* 0x000000000000794d */ /* 0x000fea0003800000 */
.L_x_3:
[----:B------:R-:W-:-:S13]  /*1b30*/  ISETP.GE.AND P0, PT, R10, 0x1, PT ;  /* 0x000000010a00780c */ /* 0x000fda0003f06270 */
[----:B------:R-:W-:Y:S05]  /*1b40*/  @!P0 EXIT ;  /* 0x000000000000894d */ /* 0x000fea0003800000 */
[C---:B------:R-:W-:Y:S01]  /*1b50*/  ISETP.GE.U32.AND P1, PT, R10.reuse, 0x8, PT ;  /* 0x000000080a00780c */ /* 0x040fe20003f26070 */
[----:B------:R-:W-:Y:S01]  /*1b60*/  IMAD.MOV.U32 R0, RZ, RZ, RZ ;  /* 0x000000ffff007224 */ /* 0x000fe200078e00ff */
[----:B------:R-:W-:-:S04]  /*1b70*/  LOP3.LUT R24, R10, 0x7, RZ, 0xc0, !PT ;  /* 0x000000070a187812 */ /* 0x000fc800078ec0ff */
[----:B------:R-:W-:-:S07]  /*1b80*/  ISETP.NE.AND P0, PT, R24, RZ, PT ;  /* 0x000000ff1800720c */ /* 0x000fce0003f05270 */
[----:B------:R-:W-:Y:S06]  /*1b90*/  @!P1 BRA `(.L_x_22) ;  /* 0x0000000400d09947 */ /* 0x000fec0003800000 */
[----:B------:R-:W-:Y:S01]  /*1ba0*/  IMAD.WIDE.U32 R20, R7, 0x4, R8 ;  /* 0x0000000407147825 */ /* 0x000fe200078e0008 */
[----:B------:R-:W-:-:S03]  /*1bb0*/  LOP3.LUT R0, R10, 0x7ffffff8, RZ, 0xc0, !PT ;  /* 0x7ffffff80a007812 */ /* 0x000fc600078ec0ff */
[----:B------:R-:W-:Y:S01]  /*1bc0*/  VIADD R11, R7, 0x80 ;  /* 0x00000080070b7836 */ /* 0x000fe20000000000 */
[----:B------:R-:W-:Y:S01]  /*1bd0*/  LOP3.LUT R6, R20, 0x3, RZ, 0xfc, !PT ;  /* 0x0000000314067812 */ /* 0x000fe200078efcff */
[----:B------:R-:W-:-:S07]  /*1be0*/  IMAD.MOV R20, RZ, RZ, -R0 ;  /* 0x000000ffff147224 */ /* 0x000fce00078e0a00 */
.L_x_23:
[----:B------:R-:W-:-:S04]  /*1bf0*/  IADD3 R18, P1, PT, R6, UR10, RZ ;  /* 0x0000000a06127c10 */ /* 0x000fc8000ff3e0ff */
[----:B-1----:R-:W-:-:S05]  /*1c00*/  IADD3.X R19, PT, PT, R21, UR11, RZ, P1, !PT ;  /* 0x0000000b15137c10 */ /* 0x002fca0008ffe4ff */
[----:B------:R-:W2:Y:S04]  /*1c10*/  LDG.E.U8 R23, desc[UR4][R18.64+-0x3] ;  /* 0xfffffd0412177981 */ /* 0x000ea8000c1e1100 */
[----:B------:R-:W3:Y:S04]  /*1c20*/  LDG.E.U8 R13, desc[UR4][R18.64+-0x2] ;  /* 0xfffffe04120d7981 */ /* 0x000ee8000c1e1100 */
[----:B------:R-:W4:Y:S04]  /*1c30*/  LDG.E.U8 R22, desc[UR4][R18.64+-0x1] ;  /* 0xffffff0412167981 */ /* 0x000f28000c1e1100 */
[----:B------:R-:W5:Y:S01]  /*1c40*/  LDG.E.U8 R26, desc[UR4][R18.64] ;  /* 0x00000004121a7981 */ /* 0x000f62000c1e1100 */
[----:B------:R-:W-:Y:S01]  /*1c50*/  IADD3 R16, P1, PT, R6, UR8, RZ ;  /* 0x0000000806107c10 */ /* 0x000fe2000ff3e0ff */
[----:B------:R-:W-:-:S03]  /*1c60*/  IMAD.WIDE R14, R11, 0x4, R8 ;  /* 0x000000040b0e7825 */ /* 0x000fc600078e0208 */
[----:B------:R-:W-:Y:S02]  /*1c70*/  IADD3.X R17, PT, PT, R21, UR9, RZ, P1, !PT ;  /* 0x0000000915117c10 */ /* 0x000fe40008ffe4ff */
[----:B------:R-:W-:Y:S02]  /*1c80*/  IADD3 R12, P1, PT, R14, UR10, RZ ;  /* 0x0000000a0e0c7c10 */ /* 0x000fe4000ff3e0ff */
[----:B--2---:R-:W-:Y:S02]  /*1c90*/  LOP3.LUT R27, RZ, R23, RZ, 0x33, !PT ;  /* 0x00000017ff1b7212 */ /* 0x004fe400078e33ff */
[----:B---3--:R-:W-:-:S03]  /*1ca0*/  LOP3.LUT R23, RZ, R13, RZ, 0x33, !PT ;  /* 0x0000000dff177212 */ /* 0x008fc600078e33ff */
[----:B------:R-:W-:Y:S01]  /*1cb0*/  STG.E.U8 desc[UR4][R16.64+-0x3], R27 ;  /* 0xfffffd1b10007986 */ /* 0x000fe2000c101104 */
[----:B------:R-:W-:Y:S02]  /*1cc0*/  IADD3.X R13, PT, PT, R15, UR11, RZ, P1, !PT ;  /* 0x0000000b0f0d7c10 */ /* 0x000fe40008ffe4ff */
[----:B----4-:R-:W-:Y:S01]  /*1cd0*/  LOP3.LUT R25, RZ, R22, RZ, 0x33, !PT ;  /* 0x00000016ff197212 */ /* 0x010fe200078e33ff */
[----:B------:R0:W-:Y:S01]  /*1ce0*/  STG.E.U8 desc[UR4][R16.64+-0x2], R23 ;  /* 0xfffffe1710007986 */ /* 0x0001e2000c101104 */
[----:B-----5:R-:W-:-:S03]  /*1cf0*/  LOP3.LUT R29, RZ, R26, RZ, 0x33, !PT ;  /* 0x0000001aff1d7212 */ /* 0x020fc600078e33ff */
[----:B------:R1:W-:Y:S04]  /*1d00*/  STG.E.U8 desc[UR4][R16.64+-0x1], R25 ;  /* 0xffffff1910007986 */ /* 0x0003e8000c101104 */
[----:B------:R2:W-:Y:S04]  /*1d10*/  STG.E.U8 desc[UR4][R16.64], R29 ;  /* 0x0000001d10007986 */ /* 0x0005e8000c101104 */
[----:B------:R-:W3:Y:S04]  /*1d20*/  LDG.E.U8 R19, desc[UR4][R12.64] ;  /* 0x000000040c137981 */ /* 0x000ee8000c1e1100 */
[----:B------:R-:W4:Y:S04]  /*1d30*/  LDG.E.U8 R18, desc[UR4][R12.64+0x1] ;  /* 0x000001040c127981 */ /* 0x000f28000c1e1100 */
[----:B------:R-:W0:Y:S04]  /*1d40*/  LDG.E.U8 R22, desc[UR4][R12.64+0x2] ;  /* 0x000002040c167981 */ /* 0x000e28000c1e1100 */
[----:B------:R-:W1:Y:S01]  /*1d50*/  LDG.E.U8 R28, desc[UR4][R12.64+0x3] ;  /* 0x000003040c1c7981 */ /* 0x000e62000c1e1100 */
[----:B------:R-:W-:-:S04]  /*1d60*/  IADD3 R14, P1, PT, R14, UR8, RZ ;  /* 0x000000080e0e7c10 */ /* 0x000fc8000ff3e0ff */
[----:B------:R-:W-:Y:S02]  /*1d70*/  IADD3.X R15, PT, PT, R15, UR9, RZ, P1, !PT ;  /* 0x000000090f0f7c10 */ /* 0x000fe40008ffe4ff */
[----:B---3--:R-:W-:Y:S02]  /*1d80*/  LOP3.LUT R26, RZ, R19, RZ, 0x33, !PT ;  /* 0x00000013ff1a7212 */ /* 0x008fe400078e33ff */
[----:B----4-:R-:W-:-:S03]  /*1d90*/  LOP3.LUT R19, RZ, R18, RZ, 0x33, !PT ;  /* 0x00000012ff137212 */ /* 0x010fc600078e33ff */
[----:B------:R-:W-:Y:S01]  /*1da0*/  STG.E.U8 desc[UR4][R14.64], R26 ;  /* 0x0000001a0e007986 */ /* 0x000fe2000c101104 */
[----:B0-----:R-:W-:-:S03]  /*1db0*/  LOP3.LUT R23, RZ, R22, RZ, 0x33, !PT ;  /* 0x00000016ff177212 */ /* 0x001fc600078e33ff */
[----:B------:R0:W-:Y:S01]  /*1dc0*/  STG.E.U8 desc[UR4][R14.64+0x1], R19 ;  /* 0x000001130e007986 */ /* 0x0001e2000c101104 */
[----:B-1----:R-:W-:-:S03]  /*1dd0*/  LOP3.LUT R25, RZ, R28, RZ, 0x33, !PT ;  /* 0x0000001cff197212 */ /* 0x002fc600078e33ff */
[----:B------:R-:W-:Y:S04]  /*1de0*/  STG.E.U8 desc[UR4][R14.64+0x2], R23 ;  /* 0x000002170e007986 */ /* 0x000fe8000c101104 */
[----:B------:R1:W-:Y:S04]  /*1df0*/  STG.E.U8 desc[UR4][R14.64+0x3], R25 ;  /* 0x000003190e007986 */ /* 0x0003e8000c101104 */
[----:B--2---:R-:W2:Y:S04]  /*1e00*/  LDG.E.U8 R17, desc[UR4][R12.64+0x200] ;  /* 0x000200040c117981 */ /* 0x004ea8000c1e1100 */
        /* <DEDUP_REMOVED lines=9> */
[----:B------:R-:W-:Y:S04]  /*1ea0*/  STG.E.U8 desc[UR4][R14.64+0x202], R27 ;  /* 0x0002021b0e007986 */ /* 0x000fe8000c101104 */
[----:B------:R4:W-:Y:S04]  /*1eb0*/  STG.E.U8 desc[UR4][R14.64+0x203], R22 ;  /* 0x000203160e007986 */ /* 0x0009e8000c101104 */
[----:B0-----:R-:W1:Y:S04]  /*1ec0*/  LDG.E.U8 R19, desc[UR4][R12.64+0x400] ;  /* 0x000400040c137981 */ /* 0x001e68000c1e1100 */
[----:B------:R-:W5:Y:S04]  /*1ed0*/  LDG.E.U8 R16, desc[UR4][R12.64+0x401] ;  /* 0x000401040c107981 */ /* 0x000f68000c1e1100 */
[----:B------:R-:W2:Y:S04]  /*1ee0*/  LDG.E.U8 R18, desc[UR4][R12.64+0x402] ;  /* 0x000402040c127981 */ /* 0x000ea8000c1e1100 */
[----:B------:R-:W3:Y:S01]  /*1ef0*/  LDG.E.U8 R26, desc[UR4][R12.64+0x403] ;  /* 0x000403040c1a7981 */ /* 0x000ee2000c1e1100 */
[----:B-1----:R-:W-:-:S02]  /*1f00*/  LOP3.LUT R25, RZ, R19, RZ, 0x33, !PT ;  /* 0x00000013ff197212 */ /* 0x002fc400078e33ff */
[----:B-----5:R-:W-:-:S03]  /*1f10*/  LOP3.LUT R19, RZ, R16, RZ, 0x33, !PT ;  /* 0x00000010ff137212 */ /* 0x020fc600078e33ff */
[----:B------:R0:W-:Y:S01]  /*1f20*/  STG.E.U8 desc[UR4][R14.64+0x400], R25 ;  /* 0x000400190e007986 */ /* 0x0001e2000c101104 */
[----:B--2---:R-:W-:-:S03]  /*1f30*/  LOP3.LUT R23, RZ, R18, RZ, 0x33, !PT ;  /* 0x00000012ff177212 */ /* 0x004fc600078e33ff */
[----:B------:R1:W-:Y:S01]  /*1f40*/  STG.E.U8 desc[UR4][R14.64+0x401], R19 ;  /* 0x000401130e007986 */ /* 0x0003e2000c101104 */
[----:B---3--:R-:W-:-:S03]  /*1f50*/  LOP3.LUT R29, RZ, R26, RZ, 0x33, !PT ;  /* 0x0000001aff1d7212 */ /* 0x008fc600078e33ff */
[----:B------:R-:W-:Y:S04]  /*1f60*/  STG.E.U8 desc[UR4][R14.64+0x402], R23 ;  /* 0x000402170e007986 */ /* 0x000fe8000c101104 */
[----:B------:R2:W-:Y:S04]  /*1f70*/  STG.E.U8 desc[UR4][R14.64+0x403], R29 ;  /* 0x0004031d0e007986 */ /* 0x0005e8000c101104 */
[----:B------:R-:W4:Y:S04]  /*1f80*/  LDG.E.U8 R17, desc[UR4][R12.64+0x600] ;  /* 0x000600040c117981 */ /* 0x000f28000c1e1100 */
[----:B------:R-:W3:Y:S04]  /*1f90*/  LDG.E.U8 R16, desc[UR4][R12.64+0x601] ;  /* 0x000601040c107981 */ /* 0x000ee8000c1e1100 */
[----:B------:R-:W5:Y:S04]  /*1fa0*/  LDG.E.U8 R18, desc[UR4][R12.64+0x602] ;  /* 0x000602040c127981 */ /* 0x000f68000c1e1100 */
[----:B------:R-:W0:Y:S01]  /*1fb0*/  LDG.E.U8 R26, desc[UR4][R12.64+0x603] ;  /* 0x000603040c1a7981 */ /* 0x000e22000c1e1100 */
[----:B----4-:R-:W-:-:S02]  /*1fc0*/  LOP3.LUT R22, RZ, R17, RZ, 0x33, !PT ;  /* 0x00000011ff167212 */ /* 0x010fc400078e33ff */
[----:B---3--:R-:W-:-:S03]  /*1fd0*/  LOP3.LUT R17, RZ, R16, RZ, 0x33, !PT ;  /* 0x00000010ff117212 */ /* 0x008fc600078e33ff */
[----:B------:R-:W-:Y:S01]  /*1fe0*/  STG.E.U8 desc[UR4][R14.64+0x600], R22 ;  /* 0x000600160e007986 */ /* 0x000fe2000c101104 */
[----:B-----5:R-:W-:-:S03]  /*1ff0*/  LOP3.LUT R27, RZ, R18, RZ, 0x33, !PT ;  /* 0x00000012ff1b7212 */ /* 0x020fc600078e33ff */
[----:B------:R3:W-:Y:S01]  /*2000*/  STG.E.U8 desc[UR4][R14.64+0x601], R17 ;  /* 0x000601110e007986 */ /* 0x0007e2000c101104 */
[----:B0-----:R-:W-:-:S03]  /*2010*/  LOP3.LUT R25, RZ, R26, RZ, 0x33, !PT ;  /* 0x0000001aff197212 */ /* 0x001fc600078e33ff */
[----:B------:R0:W-:Y:S04]  /*2020*/  STG.E.U8 desc[UR4][R14.64+0x602], R27 ;  /* 0x0006021b0e007986 */ /* 0x0001e8000c101104 */
[----:B------:R4:W-:Y:S04]  /*2030*/  STG.E.U8 desc[UR4][R14.64+0x603], R25 ;  /* 0x000603190e007986 */ /* 0x0009e8000c101104 */
[----:B-1----:R-:W2:Y:S04]  /*2040*/  LDG.E.U8 R19, desc[UR4][R12.64+0x800] ;  /* 0x000800040c137981 */ /* 0x002ea8000c1e1100 */
[----:B------:R-:W5:Y:S04]  /*2050*/  LDG.E.U8 R16, desc[UR4][R12.64+0x801] ;  /* 0x000801040c107981 */ /* 0x000f68000c1e1100 */
[----:B------:R-:W3:Y:S04]  /*2060*/  LDG.E.U8 R18, desc[UR4][R12.64+0x802] ;  /* 0x000802040c127981 */ /* 0x000ee8000c1e1100 */
[----:B------:R-:W4:Y:S01]  /*2070*/  LDG.E.U8 R26, desc[UR4][R12.64+0x803] ;  /* 0x000803040c1a7981 */ /* 0x000f22000c1e1100 */
[----:B--2---:R-:W-:-:S02]  /*2080*/  LOP3.LUT R29, RZ, R19, RZ, 0x33, !PT ;  /* 0x00000013ff1d7212 */ /* 0x004fc400078e33ff */
[----:B-----5:R-:W-:-:S03]  /*2090*/  LOP3.LUT R19, RZ, R16, RZ, 0x33, !PT ;  /* 0x00000010ff137212 */ /* 0x020fc600078e33ff */
[----:B------:R1:W-:Y:S01]  /*20a0*/  STG.E.U8 desc[UR4][R14.64+0x800], R29 ;  /* 0x0008001d0e007986 */ /* 0x0003e2000c101104 */
[----:B---3--:R-:W-:-:S03]  /*20b0*/  LOP3.LUT R23, RZ, R18, RZ, 0x33, !PT ;  /* 0x00000012ff177212 */ /* 0x008fc600078e33ff */
[----:B------:R2:W-:Y:S01]  /*20c0*/  STG.E.U8 desc[UR4][R14.64+0x801], R19 ;  /* 0x000801130e007986 */ /* 0x0005e2000c101104 */
[----:B----4-:R-:W-:-:S03]  /*20d0*/  LOP3.LUT R26, RZ, R26, RZ, 0x33, !PT ;  /* 0x0000001aff1a7212 */ /* 0x010fc600078e33ff */
[----:B------:R-:W-:Y:S04]  /*20e0*/  STG.E.U8 desc[UR4][R14.64+0x802], R23 ;  /* 0x000802170e007986 */ /* 0x000fe8000c101104 */
[----:B------:R3:W-:Y:S04]  /*20f0*/  STG.E.U8 desc[UR4][R14.64+0x803], R26 ;  /* 0x0008031a0e007986 */ /* 0x0007e8000c101104 */
[----:B------:R-:W0:Y:S04]  /*2100*/  LDG.E.U8 R17, desc[UR4][R12.64+0xa00] ;  /* 0x000a00040c117981 */ /* 0x000e28000c1e1100 */
[----:B------:R-:W4:Y:S04]  /*2110*/  LDG.E.U8 R16, desc[UR4][R12.64+0xa01] ;  /* 0x000a01040c107981 */ /* 0x000f28000c1e1100 */
[----:B------:R-:W5:Y:S04]  /*2120*/  LDG.E.U8 R18, desc[UR4][R12.64+0xa02] ;  /* 0x000a02040c127981 */ /* 0x000f68000c1e1100 */
[----:B------:R-:W1:Y:S01]  /*2130*/  LDG.E.U8 R22, desc[UR4][R12.64+0xa03] ;  /* 0x000a03040c167981 */ /* 0x000e62000c1e1100 */
[----:B0-----:R-:W-:-:S02]  /*2140*/  LOP3.LUT R27, RZ, R17, RZ, 0x33, !PT ;  /* 0x00000011ff1b7212 */ /* 0x001fc400078e33ff */
[----:B----4-:R-:W-:-:S03]  /*2150*/  LOP3.LUT R17, RZ, R16, RZ, 0x33, !PT ;  /* 0x00000010ff117212 */ /* 0x010fc600078e33ff */
[----:B------:R0:W-:Y:S01]  /*2160*/  STG.E.U8 desc[UR4][R14.64+0xa00], R27 ;  /* 0x000a001b0e007986 */ /* 0x0001e2000c101104 */
[----:B-----5:R-:W-:-:S03]  /*2170*/  LOP3.LUT R25, RZ, R18, RZ, 0x33, !PT ;  /* 0x00000012ff197212 */ /* 0x020fc600078e33ff */
[----:B------:R4:W-:Y:S01]  /*2180*/  STG.E.U8 desc[UR4][R14.64+0xa01], R17 ;  /* 0x000a01110e007986 */ /* 0x0009e2000c101104 */
[----:B-1----:R-:W-:-:S03]  /*2190*/  LOP3.LUT R29, RZ, R22, RZ, 0x33, !PT ;  /* 0x00000016ff1d7212 */ /* 0x002fc600078e33ff */
[----:B------:R4:W-:Y:S04]  /*21a0*/  STG.E.U8 desc[UR4][R14.64+0xa02], R25 ;  /* 0x000a02190e007986 */ /* 0x0009e8000c101104 */
[----:B------:R4:W-:Y:S04]  /*21b0*/  STG.E.U8 desc[UR4][R14.64+0xa03], R29 ;  /* 0x000a031d0e007986 */ /* 0x0009e8000c101104 */
[----:B--2---:R-:W2:Y:S04]  /*21c0*/  LDG.E.U8 R19, desc[UR4][R12.64+0xc00] ;  /* 0x000c00040c137981 */ /* 0x004ea8000c1e1100 */
[----:B------:R-:W5:Y:S04]  /*21d0*/  LDG.E.U8 R16, desc[UR4][R12.64+0xc01] ;  /* 0x000c01040c107981 */ /* 0x000f68000c1e1100 */
[----:B------:R-:W4:Y:S04]  /*21e0*/  LDG.E.U8 R18, desc[UR4][R12.64+0xc02] ;  /* 0x000c02040c127981 */ /* 0x000f28000c1e1100 */
[----:B---3--:R-:W0:Y:S01]  /*21f0*/  LDG.E.U8 R26, desc[UR4][R12.64+0xc03] ;  /* 0x000c03040c1a7981 */ /* 0x008e22000c1e1100 */
[----:B------:R-:W-:Y:S01]  /*2200*/  VIADD R20, R20, 0x8 ;  /* 0x0000000814147836 */ /* 0x000fe20000000000 */
[----:B------:R-:W-:Y:S01]  /*2210*/  IADD3 R6, P2, PT, R6, 0x1000, RZ ;  /* 0x0000100006067810 */ /* 0x000fe20007f5e0ff */
[----:B------:R-:W-:-:S03]  /*2220*/  VIADD R11, R11, 0x400 ;  /* 0x000004000b0b7836 */ /* 0x000fc60000000000 */
[----:B------:R-:W-:Y:S01]  /*2230*/  ISETP.NE.AND P1, PT, R20, RZ, PT ;  /* 0x000000ff1400720c */ /* 0x000fe20003f25270 */
[----:B------:R-:W-:Y:S01]  /*2240*/  IMAD.X R21, RZ, RZ, R21, P2 ;  /* 0x000000ffff157224 */ /* 0x000fe200010e0615 */
[----:B--2---:R-:W-:Y:S02]  /*2250*/  LOP3.LUT R22, RZ, R19, RZ, 0x33, !PT ;  /* 0x00000013ff167212 */ /* 0x004fe400078e33ff */
[----:B-----5:R-:W-:-:S03]  /*2260*/  LOP3.LUT R19, RZ, R16, RZ, 0x33, !PT ;  /* 0x00000010ff137212 */ /* 0x020fc600078e33ff */
[----:B------:R1:W-:Y:S01]  /*2270*/  STG.E.U8 desc[UR4][R14.64+0xc00], R22 ;  /* 0x000c00160e007986 */ /* 0x0003e2000c101104 */
[----:B----4-:R-:W-:-:S03]  /*2280*/  LOP3.LUT R23, RZ, R18, RZ, 0x33, !PT ;  /* 0x00000012ff177212 */ /* 0x010fc600078e33ff */
[----:B------:R1:W-:Y:S01]  /*2290*/  STG.E.U8 desc[UR4][R14.64+0xc01], R19 ;  /* 0x000c01130e007986 */ /* 0x0003e2000c101104 */
[----:B0-----:R-:W-:-:S03]  /*22a0*/  LOP3.LUT R27, RZ, R26, RZ, 0x33, !PT ;  /* 0x0000001aff1b7212 */ /* 0x001fc600078e33ff */
[----:B------:R1:W-:Y:S04]  /*22b0*/  STG.E.U8 desc[UR4][R14.64+0xc02], R23 ;  /* 0x000c02170e007986 */ /* 0x0003e8000c101104 */
[----:B------:R1:W-:Y:S01]  /*22c0*/  STG.E.U8 desc[UR4][R14.64+0xc03], R27 ;  /* 0x000c031b0e007986 */ /* 0x0003e2000c101104 */
[----:B------:R-:W-:Y:S05]  /*22d0*/  @P1 BRA `(.L_x_23) ;  /* 0xfffffff800441947 */ /* 0x000fea000383ffff */
.L_x_22:
[----:B------:R-:W-:Y:S05]  /*22e0*/  @!P0 EXIT ;  /* 0x000000000000894d */ /* 0x000fea0003800000 */
[----:B------:R-:W-:Y:S02]  /*22f0*/  ISETP.GE.U32.AND P0, PT, R24, 0x4, PT ;  /* 0x000000041800780c */ /* 0x000fe40003f06070 */
[----:B------:R-:W-:-:S04]  /*2300*/  LOP3.LUT R20, R10, 0x3, RZ, 0xc0, !PT ;  /* 0x000000030a147812 */ /* 0x000fc800078ec0ff */
[----:B------:R-:W-:-:S07]  /*2310*/  ISETP.NE.AND P1, PT, R20, RZ, PT ;  /* 0x000000ff1400720c */ /* 0x000fce0003f25270 */
[----:B------:R-:W-:Y:S06]  /*2320*/  @!P0 BRA `(.L_x_24) ;  /* 0x0000000000d08947 */ /* 0x000fec0003800000 */
[----:B------:R-:W-:-:S04]  /*2330*/  IMAD R13, R0, 0x80, R7 ;  /* 0x00000080000d7824 */ /* 0x000fc800078e0207 */
[----:B------:R-:W-:-:S05]  /*2340*/  IMAD.WIDE R8, R13, 0x4, R2 ;  /* 0x000000040d087825 */ /* 0x000fca00078e0202 */
[----:B------:R-:W2:Y:S04]  /*2350*/  LDG.E.U8 R11, desc[UR4][R8.64] ;  /* 0x00000004080b7981 */ /* 0x000ea8000c1e1100 */
[----:B------:R-:W3:Y:S04]  /*2360*/  LDG.E.U8 R6, desc[UR4][R8.64+0x1] ;  /* 0x0000010408067981 */ /* 0x000ee8000c1e1100 */
[----:B-1----:R-:W4:Y:S04]  /*2370*/  LDG.E.U8 R14, desc[UR4][R8.64+0x2] ;  /* 0x00000204080e7981 */ /* 0x002f28000c1e1100 */
[----:B------:R-:W5:Y:S01]  /*2380*/  LDG.E.U8 R16, desc[UR4][R8.64+0x3] ;  /* 0x0000030408107981 */ /* 0x000f62000c1e1100 */
[----:B------:R-:W-:Y:S01]  /*2390*/  IMAD.WIDE R12, R13, 0x4, R4 ;  /* 0x000000040d0c7825 */ /* 0x000fe200078e0204 */
        /* <DEDUP_REMOVED lines=8> */
[----:B------:R-:W3:Y:S04]  /*2420*/  LDG.E.U8 R16, desc[UR4][R8.64+0x200] ;  /* 0x0002000408107981 */ /* 0x000ee8000c1e1100 */
[----:B------:R-:W4:Y:S04]  /*2430*/  LDG.E.U8 R6, desc[UR4][R8.64+0x201] ;  /* 0x0002010408067981 */ /* 0x000f28000c1e1100 */
[----:B------:R-:W5:Y:S04]  /*2440*/  LDG.E.U8 R14, desc[UR4][R8.64+0x202] ;  /* 0x00020204080e7981 */ /* 0x000f68000c1e1100 */
[----:B------:R-:W0:Y:S01]  /*2450*/  LDG.E.U8 R18, desc[UR4][R8.64+0x203] ;  /* 0x0002030408127981 */ /* 0x000e22000c1e1100 */
[----:B---3--:R-:W-:-:S02]  /*2460*/  LOP3.LUT R25, RZ, R16, RZ, 0x33, !PT ;  /* 0x00000010ff197212 */ /* 0x008fc400078e33ff */
[----:B----4-:R-:W-:-:S03]  /*2470*/  LOP3.LUT R21, RZ, R6, RZ, 0x33, !PT ;  /* 0x00000006ff157212 */ /* 0x010fc600078e33ff */
[----:B------:R3:W-:Y:S01]  /*2480*/  STG.E.U8 desc[UR4][R12.64+0x200], R25 ;  /* 0x000200190c007986 */ /* 0x0007e2000c101104 */
[----:B-----5:R-:W-:-:S03]  /*2490*/  LOP3.LUT R23, RZ, R14, RZ, 0x33, !PT ;  /* 0x0000000eff177212 */ /* 0x020fc600078e33ff */
[----:B------:R-:W-:Y:S01]  /*24a0*/  STG.E.U8 desc[UR4][R12.64+0x201], R21 ;  /* 0x000201150c007986 */ /* 0x000fe2000c101104 */
        /* <DEDUP_REMOVED lines=13> */
[----:B------:R2:W-:Y:S04]  /*2580*/  STG.E.U8 desc[UR4][R12.64+0x402], R15 ;  /* 0x0004020f0c007986 */ /* 0x0005e8000c101104 */
[----:B------:R2:W-:Y:S04]  /*2590*/  STG.E.U8 desc[UR4][R12.64+0x403], R25 ;  /* 0x000403190c007986 */ /* 0x0005e8000c101104 */
[----:B------:R-:W0:Y:S04]  /*25a0*/  LDG.E.U8 R16, desc[UR4][R8.64+0x600] ;  /* 0x0006000408107981 */ /* 0x000e28000c1e1100 */
[----:B------:R-:W3:Y:S04]  /*25b0*/  LDG.E.U8 R6, desc[UR4][R8.64+0x601] ;  /* 0x0006010408067981 */ /* 0x000ee8000c1e1100 */
[----:B------:R-:W4:Y:S04]  /*25c0*/  LDG.E.U8 R14, desc[UR4][R8.64+0x602] ;  /* 0x00060204080e7981 */ /* 0x000f28000c1e1100 */
[----:B------:R-:W1:Y:S01]  /*25d0*/  LDG.E.U8 R18, desc[UR4][R8.64+0x603] ;  /* 0x0006030408127981 */ /* 0x000e62000c1e1100 */
[----:B------:R-:W-:Y:S01]  /*25e0*/  VIADD R0, R0, 0x4 ;  /* 0x0000000400007836 */ /* 0x000fe20000000000 */
[----:B0-----:R-:W-:-:S02]  /*25f0*/  LOP3.LUT R23, RZ, R16, RZ, 0x33, !PT ;  /* 0x00000010ff177212 */ /* 0x001fc400078e33ff */
[----:B---3--:R-:W-:-:S03]  /*2600*/  LOP3.LUT R17, RZ, R6, RZ, 0x33, !PT ;  /* 0x00000006ff117212 */ /* 0x008fc600078e33ff */
[----:B------:R2:W-:Y:S01]  /*2610*/  STG.E.U8 desc[UR4][R12.64+0x600], R23 ;  /* 0x000600170c007986 */ /* 0x0005e2000c101104 */
[----:B----4-:R-:W-:-:S03]  /*2620*/  LOP3.LUT R21, RZ, R14, RZ, 0x33, !PT ;  /* 0x0000000eff157212 */ /* 0x010fc600078e33ff */
[----:B------:R2:W-:Y:S01]  /*2630*/  STG.E.U8 desc[UR4][R12.64+0x601], R17 ;  /* 0x000601110c007986 */ /* 0x0005e2000c101104 */
[----:B-1----:R-:W-:-:S03]  /*2640*/  LOP3.LUT R19, RZ, R18, RZ, 0x33, !PT ;  /* 0x00000012ff137212 */ /* 0x002fc600078e33ff */
[----:B------:R2:W-:Y:S04]  /*2650*/  STG.E.U8 desc[UR4][R12.64+0x602], R21 ;  /* 0x000602150c007986 */ /* 0x0005e8000c101104 */
[----:B------:R2:W-:Y:S02]  /*2660*/  STG.E.U8 desc[UR4][R12.64+0x603], R19 ;  /* 0x000603130c007986 */ /* 0x0005e4000c101104 */
.L_x_24:
[----:B------:R-:W-:Y:S05]  /*2670*/  @!P1 EXIT ;  /* 0x000000000000994d */ /* 0x000fea0003800000 */
[----:B------:R-:W-:Y:S02]  /*2680*/  ISETP.NE.AND P0, PT, R20, 0x1, PT ;  /* 0x000000011400780c */ /* 0x000fe40003f05270 */
[----:B------:R-:W-:-:S04]  /*2690*/  LOP3.LUT R10, R10, 0x1, RZ, 0xc0, !PT ;  /* 0x000000010a0a7812 */ /* 0x000fc800078ec0ff */
[----:B------:R-:W-:-:S07]  /*26a0*/  ISETP.NE.U32.AND P1, PT, R10, 0x1, PT ;  /* 0x000000010a00780c */ /* 0x000fce0003f25070 */
[----:B------:R-:W-:Y:S06]  /*26b0*/  @!P0 BRA `(.L_x_25) ;  /* 0x0000000000708947 */ /* 0x000fec0003800000 */
[----:B------:R-:W-:-:S04]  /*26c0*/  IMAD R9, R0, 0x80, R7 ;  /* 0x0000008000097824 */ /* 0x000fc800078e0207 */
[----:B--2---:R-:W-:-:S05]  /*26d0*/  IMAD.WIDE R10, R9, 0x4, R2 ;  /* 0x00000004090a7825 */ /* 0x004fca00078e0202 */
[----:B------:R-:W2:Y:S04]  /*26e0*/  LDG.E.U8 R13, desc[UR4][R10.64] ;  /* 0x000000040a0d7981 */ /* 0x000ea8000c1e1100 */
[----:B------:R-:W3:Y:S04]  /*26f0*/  LDG.E.U8 R6, desc[UR4][R10.64+0x1] ;  /* 0x000001040a067981 */ /* 0x000ee8000c1e1100 */
[----:B------:R-:W4:Y:S04]  /*2700*/  LDG.E.U8 R12, desc[UR4][R10.64+0x2] ;  /* 0x000002040a0c7981 */ /* 0x000f28000c1e1100 */
[----:B-1----:R-:W5:Y:S01]  /*2710*/  LDG.E.U8 R14, desc[UR4][R10.64+0x3] ;  /* 0x000003040a0e7981 */ /* 0x002f62000c1e1100 */
[----:B------:R-:W-:Y:S01]  /*2720*/  IMAD.WIDE R8, R9, 0x4, R4 ;  /* 0x0000000409087825 */ /* 0x000fe200078e0204 */
[----:B--2---:R-:W-:-:S02]  /*2730*/  LOP3.LUT R17, RZ, R13, RZ, 0x33, !PT ;  /* 0x0000000dff117212 */ /* 0x004fc400078e33ff */
[----:B---3--:R-:W-:-:S03]  /*2740*/  LOP3.LUT R13, RZ, R6, RZ, 0x33, !PT ;  /* 0x00000006ff0d7212 */ /* 0x008fc600078e33ff */
[----:B------:R0:W-:Y:S01]  /*2750*/  STG.E.U8 desc[UR4][R8.64], R17 ;  /* 0x0000001108007986 */ /* 0x0001e2000c101104 */
[----:B----4-:R-:W-:-:S03]  /*2760*/  LOP3.LUT R15, RZ, R12, RZ, 0x33, !PT ;  /* 0x0000000cff0f7212 */ /* 0x010fc600078e33ff */
[----:B------:R3:W-:Y:S01]  /*2770*/  STG.E.U8 desc[UR4][R8.64+0x1], R13 ;  /* 0x0000010d08007986 */ /* 0x0007e2000c101104 */
[----:B-----5:R-:W-:-:S03]  /*2780*/  LOP3.LUT R19, RZ, R14, RZ, 0x33, !PT ;  /* 0x0000000eff137212 */ /* 0x020fc600078e33ff */
[----:B------:R3:W-:Y:S04]  /*2790*/  STG.E.U8 desc[UR4][R8.64+0x2], R15 ;  /* 0x0000020f08007986 */ /* 0x0007e8000c101104 */
[----:B------:R3:W-:Y:S04]  /*27a0*/  STG.E.U8 desc[UR4][R8.64+0x3], R19 ;  /* 0x0000031308007986 */ /* 0x0007e8000c101104 */
[----:B------:R-:W2:Y:S04]  /*27b0*/  LDG.E.U8 R14, desc[UR4][R10.64+0x200] ;  /* 0x000200040a0e7981 */ /* 0x000ea8000c1e1100 */
[----:B------:R-:W4:Y:S04]  /*27c0*/  LDG.E.U8 R6, desc[UR4][R10.64+0x201] ;  /* 0x000201040a067981 */ /* 0x000f28000c1e1100 */
[----:B------:R-:W5:Y:S04]  /*27d0*/  LDG.E.U8 R12, desc[UR4][R10.64+0x202] ;  /* 0x000202040a0c7981 */ /* 0x000f68000c1e1100 */
[----:B------:R-:W0:Y:S01]  /*27e0*/  LDG.E.U8 R16, desc[UR4][R10.64+0x203] ;  /* 0x000203040a107981 */ /* 0x000e22000c1e1100 */
[----:B------:R-:W-:Y:S01]  /*27f0*/  VIADD R0, R0, 0x2 ;  /* 0x0000000200007836 */ /* 0x000fe20000000000 */
[----:B--2---:R-:W-:-:S02]  /*2800*/  LOP3.LUT R25, RZ, R14, RZ, 0x33, !PT ;  /* 0x0000000eff197212 */ /* 0x004fc400078e33ff */
[----:B----4-:R-:W-:-:S03]  /*2810*/  LOP3.LUT R21, RZ, R6, RZ, 0x33, !PT ;  /* 0x00000006ff157212 */ /* 0x010fc600078e33ff */
[----:B------:R3:W-:Y:S01]  /*2820*/  STG.E.U8 desc[UR4][R8.64+0x200], R25 ;  /* 0x0002001908007986 */ /* 0x0007e2000c101104 */
[----:B-----5:R-:W-:-:S03]  /*2830*/  LOP3.LUT R23, RZ, R12, RZ, 0x33, !PT ;  /* 0x0000000cff177212 */ /* 0x020fc600078e33ff */
[----:B------:R3:W-:Y:S01]  /*2840*/  STG.E.U8 desc[UR4][R8.64+0x201], R21 ;  /* 0x0002011508007986 */ /* 0x0007e2000c101104 */
[----:B0-----:R-:W-:-:S03]  /*2850*/  LOP3.LUT R17, RZ, R16, RZ, 0x33, !PT ;  /* 0x00000010ff117212 */ /* 0x001fc600078e33ff */
[----:B------:R3:W-:Y:S04]  /*2860*/  STG.E.U8 desc[UR4][R8.64+0x202], R23 ;  /* 0x0002021708007986 */ /* 0x0007e8000c101104 */
[----:B------:R3:W-:Y:S02]  /*2870*/  STG.E.U8 desc[UR4][R8.64+0x203], R17 ;  /* 0x0002031108007986 */ /* 0x0007e4000c101104 */
.L_x_25:
[----:B------:R-:W-:Y:S05]  /*2880*/  @P1 EXIT ;  /* 0x000000000000194d */ /* 0x000fea0003800000 */
[----:B------:R-:W-:-:S04]  /*2890*/  IMAD R7, R0, 0x80, R7 ;  /* 0x0000008000077824 */ /* 0x000fc800078e0207 */
[----:B------:R-:W-:-:S05]  /*28a0*/  IMAD.WIDE R2, R7, 0x4, R2 ;  /* 0x0000000407027825 */ /* 0x000fca00078e0202 */
[----:B---3--:R-:W2:Y:S04]  /*28b0*/  LDG.E.U8 R8, desc[UR4][R2.64] ;  /* 0x0000000402087981 */ /* 0x008ea8000c1e1100 */
        /* <DEDUP_REMOVED lines=13> */
.L_x_26:
[----:B------:R-:W-:-:S00]  /*2990*/  BRA `(.L_x_26) ;  /* 0xfffffffc00fc7947 */ /* 0x000fc0000383ffff */
[----:B------:R-:W-:-:S00]  /*29a0*/  NOP ;  /* 0x0000000000007918 */ /* 0x000fc00000000000 */
        /* <DEDUP_REMOVED lines=13> */
.L_x_50:


//--------------------- .text._ZN3cub18CUB_300001_SM_10006detail9transform16transform_kernelINS2_10policy_hubILb1EN4cuda3std3__45tupleIJN6thrust24THRUST_300001_SM_1000_NS6detail15normal_iteratorINSA_10device_ptrI5PixelEEEEEEEE10policy1000Ei14reverse_colorsSG_JPSE_EEEvT0_iT1_T2_DpNS2_10kernel_argIT3_EE --------------------------
	.section	.text._ZN3cub18CUB_300001_SM_10006detail9transform16transform_kernelINS2_10policy_hubILb1EN4cuda3std3__45tupleIJN6thrust24THRUST_300001_SM_1000_NS6detail15normal_iteratorINSA_10device_ptrI5PixelEEEEEEEE10policy1000Ei14reverse_colorsSG_JPSE_EEEvT0_iT1_T2_DpNS2_10kernel_argIT3_EE,"ax",@progbits
	.align	128
        .global         _ZN3cub18CUB_300001_SM_10006detail9transform16transform_kernelINS2_10policy_hubILb1EN4cuda3std3__45tupleIJN6thrust24THRUST_300001_SM_1000_NS6detail15normal_iteratorINSA_10device_ptrI5PixelEEEEEEEE10policy1000Ei14reverse_colorsSG_JPSE_EEEvT0_iT1_T2_DpNS2_10kernel_argIT3_EE
        .type           _ZN3cub18CUB_300001_SM_10006detail9transform16transform_kernelINS2_10policy_hubILb1EN4cuda3std3__45tupleIJN6thrust24THRUST_300001_SM_1000_NS6detail15normal_iteratorINSA_10device_ptrI5PixelEEEEEEEE10policy1000Ei14reverse_colorsSG_JPSE_EEEvT0_iT1_T2_DpNS2_10kernel_argIT3_EE,@function
        .size           _ZN3cub18CUB_300001_SM_10006detail9transform16transform_kernelINS2_10policy_hubILb1EN4cuda3std3__45tupleIJN6thrust24THRUST_300001_SM_1000_NS6detail15normal_iteratorINSA_10device_ptrI5PixelEEEEEEEE10policy1000Ei14reverse_colorsSG_JPSE_EEEvT0_iT1_T2_DpNS2_10kernel_argIT3_EE,(.L_x_51 - _ZN3cub18CUB_300001_SM_10006detail9transform16transform_kernelINS2_10policy_hubILb1EN4cuda3std3__45tupleIJN6thrust24THRUST_300001_SM_1000_NS6detail15normal_iteratorINSA_10device_ptrI5PixelEEEEEEEE10policy1000Ei14reverse_colorsSG_JPSE_EEEvT0_iT1_T2_DpNS2_10kernel_argIT3_EE)
        .other          _ZN3cub18CUB_300001_SM_10006detail9transform16transform_kernelINS2_10policy_hubILb1EN4cuda3std3__45tupleIJN6thrust24THRUST_300001_SM_1000_NS6detail15normal_iteratorINSA_10device_ptrI5PixelEEEEEEEE10policy1000Ei14reverse_colorsSG_JPSE_EEEvT0_iT1_T2_DpNS2_10kernel_argIT3_EE,@"STO_CUDA_ENTRY STV_DEFAULT"
_ZN3cub18CUB_300001_SM_10006detail9transform16transform_kernelINS2_10policy_hubILb1EN4cuda3std3__45tupleIJN6thrust24THRUST_300001_SM_1000_NS6detail15normal_iteratorINSA_10device_ptrI5PixelEEEEEEEE10policy1000Ei14reverse_colorsSG_JPSE_EEEvT0_iT1_T2_DpNS2_10kernel_argIT3_EE:
.text._ZN3cub18CUB_300001_SM_10006detail9transform16transform_kernelINS2_10policy_hubILb1EN4cuda3std3__45tupleIJN6thrust24THRUST_300001_SM_1000_NS6detail15normal_iteratorINSA_10device_ptrI5PixelEEEEEEEE10policy1000Ei14reverse_colorsSG_JPSE_EEEvT0_iT1_T2_DpNS2_10kernel_argIT3_EE:
[----:B------:R-:W-:Y:S08]  /*0000*/  LDC R1, c[0x0][0x37c] ;  /* 0x0000df00ff017b82 */ /* 0x000ff00000000800 */
[----:B------:R-:W0:Y:S01]  /*0010*/  LDC.64 R10, c[0x0][0x380] ;  /* 0x0000e000ff0a7b82 */ /* 0x000e220000000a00 */
[----:B------:R-:W1:Y:S01]  /*0020*/  S2R R9, SR_TID.X ;  /* 0x0000000000097919 */ /* 0x000e620000002100 */
[----:B------:R-:W-:Y:S06]  /*0030*/  BSSY.RECONVERGENT B0, `(.L_x_27) ;  /* 0x0000013000007945 */ /* 0x000fec0003800200 */
[----:B------:R-:W2:Y:S01]  /*0040*/  S2UR UR4, SR_CTAID.X ;  /* 0x00000000000479c3 */ /* 0x000ea20000002500 */
[----:B0-----:R-:W-:-:S04]  /*0050*/  IMAD.SHL.U32 R5, R11, 0x80, RZ ;  /* 0x000000800b057824 */ /* 0x001fc800078e00ff */
[----:B--2---:R-:W-:Y:S02]  /*0060*/  IMAD R7, R5, UR4, RZ ;  /* 0x0000000405077c24 */ /* 0x004fe4000f8e02ff */
[----:B-1----:R-:W-:Y:S02]  /*0070*/  IMAD.SHL.U32 R13, R9, 0x80, RZ ;  /* 0x00000080090d7824 */ /* 0x002fe400078e00ff */
[----:B------:R-:W-:-:S05]  /*0080*/  IMAD.IADD R10, R10, 0x1, -R7 ;  /* 0x000000010a0a7824 */ /* 0x000fca00078e0a07 */
[----:B------:R-:W-:-:S05]  /*0090*/  VIMNMX R0, PT, PT, R5, R10, PT ;  /* 0x0000000a05007248 */ /* 0x000fca0003fe0100 */
[----:B------:R-:W-:-:S05]  /*00a0*/  IMAD.SHL.U32 R4, R0, 0x4, RZ ;  /* 0x0000000400047824 */ /* 0x000fca00078e00ff */
[----:B------:R-:W-:-:S13]  /*00b0*/  ISETP.GE.AND P0, PT, R13, R4, PT ;  /* 0x000000040d00720c */ /* 0x000fda0003f06270 */
[----:B------:R-:W-:Y:S05]  /*00c0*/  @P0 BRA `(.L_x_28) ;  /* 0x0000000000240947 */ /* 0x000fea0003800000 */
[----:B------:R-:W0:Y:S02]  /*00d0*/  LDC.64 R2, c[0x0][0x398] ;  /* 0x0000e600ff027b82 */ /* 0x000e240000000a00 */
[----:B0-----:R-:W-:-:S04]  /*00e0*/  IMAD.WIDE.U32 R2, R9, 0x80, R2 ;  /* 0x0000008009027825 */ /* 0x001fc800078e0002 */
[----:B------:R-:W-:-:S07]  /*00f0*/  IMAD.WIDE R2, R7, 0x4, R2 ;  /* 0x0000000407027825 */ /* 0x000fce00078e0202 */
.L_x_29:
[----:B------:R-:W-:Y:S01]  /*0100*/  VIADD R13, R13, 0x4000 ;  /* 0x000040000d0d7836 */ /* 0x000fe20000000000 */
[----:B------:R0:W-:Y:S04]  /*0110*/  CCTL.E.PF2 [R2] ;  /* 0x000000000200798f */ /* 0x0001e80000800100 */
[----:B------:R-:W-:Y:S02]  /*0120*/  ISETP.GE.AND P0, PT, R13, R4, PT ;  /* 0x000000040d00720c */ /* 0x000fe40003f06270 */
[----:B0-----:R-:W-:-:S05]  /*0130*/  IADD3 R2, P1, PT, R2, 0x4000, RZ ;  /* 0x0000400002027810 */ /* 0x001fca0007f3e0ff */
[----:B------:R-:W-:-:S06]  /*0140*/  IMAD.X R3, RZ, RZ, R3, P1 ;  /* 0x000000ffff037224 */ /* 0x000fcc00008e0603 */
[----:B------:R-:W-:Y:S05]  /*0150*/  @!P0 BRA `(.L_x_29) ;  /* 0xfffffffc00e88947 */ /* 0x000fea000383ffff */
.L_x_28:
[----:B------:R-:W-:Y:S05]  /*0160*/  BSYNC.RECONVERGENT B0 ;  /* 0x0000000000007941 */ /* 0x000fea0003800200 */
.L_x_27:
[----:B------:R-:W0:Y:S01]  /*0170*/  LDCU.128 UR8, c[0x0][0x390] ;  /* 0x00007200ff0877ac */ /* 0x000e220008000c00 */
[----:B------:R-:W-:Y:S01]  /*0180*/  ISETP.GT.AND P0, PT, R5, R10, PT ;  /* 0x0000000a0500720c */ /* 0x000fe20003f04270 */
[----:B------:R-:W-:Y:S01]  /*0190*/  IMAD.WIDE R6, R7, 0x4, RZ ;  /* 0x0000000407067825 */ /* 0x000fe200078e02ff */
[----:B------:R-:W1:Y:S02]  /*01a0*/  LDCU.64 UR4, c[0x0][0x358] ;  /* 0x00006b00ff0477ac */ /* 0x000e640008000a00 */
[C---:B0-----:R-:W-:Y:S02]  /*01b0*/  IADD3 R4, P1, PT, R6.reuse, UR10, RZ ;  /* 0x0000000a06047c10 */ /* 0x041fe4000ff3e0ff */
[----:B------:R-:W-:Y:S02]  /*01c0*/  IADD3 R2, P2, PT, R6, UR8, RZ ;  /* 0x0000000806027c10 */ /* 0x000fe4000ff5e0ff */
[C---:B------:R-:W-:Y:S02]  /*01d0*/  IADD3.X R5, PT, PT, R7.reuse, UR11, RZ, P1, !PT ;  /* 0x0000000b07057c10 */ /* 0x040fe40008ffe4ff */
[----:B------:R-:W-:-:S03]  /*01e0*/  IADD3.X R3, PT, PT, R7, UR9, RZ, P2, !PT ;  /* 0x0000000907037c10 */ /* 0x000fc600097fe4ff */
[----:B-1----:R-:W-:Y:S06]  /*01f0*/  @P0 BRA `(.L_x_30) ;  /* 0x0000000c00a00947 */ /* 0x002fec0003800000 */
        /* <DEDUP_REMOVED lines=8> */
[----:B------:R-:W-:Y:S01]  /*0280*/  LOP3.LUT R0, R11, 0x7ffffff8, RZ, 0xc0, !PT ;  /* 0x7ffffff80b007812 */ /* 0x000fe200078ec0ff */
[----:B------:R-:W0:Y:S02]  /*0290*/  LDCU.128 UR8, c[0x0][0x390] ;  /* 0x00007200ff0877ac */ /* 0x000e240008000c00 */
[----:B------:R-:W-:Y:S01]  /*02a0*/  VIADD R17, R9, 0x80 ;  /* 0x0000008009117836 */ /* 0x000fe20000000000 */
[----:B------:R-:W-:Y:S01]  /*02b0*/  LOP3.LUT R8, R18, 0x3, RZ, 0xfc, !PT ;  /* 0x0000000312087812 */ /* 0x000fe200078efcff */
[----:B------:R-:W-:-:S07]  /*02c0*/  IMAD.MOV R16, RZ, RZ, -R0 ;  /* 0x000000ffff107224 */ /* 0x000fce00078e0a00 */
.L_x_32:
[----:B01----:R-:W-:-:S04]  /*02d0*/  IADD3 R20, P1, PT, R8, UR10, RZ ;  /* 0x0000000a08147c10 */ /* 0x003fc8000ff3e0ff */
[----:B------:R-:W-:-:S05]  /*02e0*/  IADD3.X R21, PT, PT, R19, UR11, RZ, P1, !PT ;  /* 0x0000000b13157c10 */ /* 0x000fca0008ffe4ff */
        /* <DEDUP_REMOVED lines=75> */
[----:B------:R-:W-:Y:S01]  /*07a0*/  STG.E.U8 desc[UR4][R14.64+0x801], R21 ;  /* 0x000801150e007986 */ /* 0x000fe2000c101104 */
[----:B----4-:R-:W-:-:S03]  /*07b0*/  LOP3.LUT R24, RZ, R24, RZ, 0x33, !PT ;  /* 0x00000018ff187212 */ /* 0x010fc600078e33ff */
[----:B------:R-:W-:Y:S04]  /*07c0*/  STG.E.U8 desc[UR4][R14.64+0x802], R23 ;  /* 0x000802170e007986 */ /* 0x000fe8000c101104 */
[----:B------:R2:W-:Y:S04]  /*07d0*/  STG.E.U8 desc[UR4][R14.64+0x803], R24 ;  /* 0x000803180e007986 */ /* 0x0005e8000c101104 */
[----:B------:R-:W0:Y:S04]  /*07e0*/  LDG.E.U8 R13, desc[UR4][R10.64+0xa00] ;  /* 0x000a00040a0d7981 */ /* 0x000e28000c1e1100 */
[----:B------:R-:W3:Y:S04]  /*07f0*/  LDG.E.U8 R12, desc[UR4][R10.64+0xa01] ;  /* 0x000a01040a0c7981 */ /* 0x000ee8000c1e1100 */
[----:B------:R-:W4:Y:S04]  /*0800*/  LDG.E.U8 R18, desc[UR4][R10.64+0xa02] ;  /* 0x000a02040a127981 */ /* 0x000f28000c1e1100 */
[----:B------:R-:W1:Y:S01]  /*0810*/  LDG.E.U8 R20, desc[UR4][R10.64+0xa03] ;  /* 0x000a03040a147981 */ /* 0x000e62000c1e1100 */
[----:B0-----:R-:W-:-:S02]  /*0820*/  LOP3.LUT R27, RZ, R13, RZ, 0x33, !PT ;  /* 0x0000000dff1b7212 */ /* 0x001fc400078e33ff */
[----:B---3--:R-:W-:-:S03]  /*0830*/  LOP3.LUT R13, RZ, R12, RZ, 0x33, !PT ;  /* 0x0000000cff0d7212 */ /* 0x008fc600078e33ff */
[----:B------:R0:W-:Y:S01]  /*0840*/  STG.E.U8 desc[UR4][R14.64+0xa00], R27 ;  /* 0x000a001b0e007986 */ /* 0x0001e2000c101104 */
[----:B----4-:R-:W-:-:S03]  /*0850*/  LOP3.LUT R25, RZ, R18, RZ, 0x33, !PT ;  /* 0x00000012ff197212 */ /* 0x010fc600078e33ff */
[----:B------:R3:W-:Y:S01]  /*0860*/  STG.E.U8 desc[UR4][R14.64+0xa01], R13 ;  /* 0x000a010d0e007986 */ /* 0x0007e2000c101104 */
[----:B-1----:R-:W-:-:S03]  /*0870*/  LOP3.LUT R29, RZ, R20, RZ, 0x33, !PT ;  /* 0x00000014ff1d7212 */ /* 0x002fc600078e33ff */
[----:B------:R3:W-:Y:S04]  /*0880*/  STG.E.U8 desc[UR4][R14.64+0xa02], R25 ;  /* 0x000a02190e007986 */ /* 0x0007e8000c101104 */
[----:B------:R3:W-:Y:S04]  /*0890*/  STG.E.U8 desc[UR4][R14.64+0xa03], R29 ;  /* 0x000a031d0e007986 */ /* 0x0007e8000c101104 */
[----:B------:R-:W4:Y:S04]  /*08a0*/  LDG.E.U8 R20, desc[UR4][R10.64+0xc00] ;  /* 0x000c00040a147981 */ /* 0x000f28000c1e1100 */
[----:B------:R-:W5:Y:S04]  /*08b0*/  LDG.E.U8 R12, desc[UR4][R10.64+0xc01] ;  /* 0x000c01040a0c7981 */ /* 0x000f68000c1e1100 */
[----:B------:R-:W3:Y:S04]  /*08c0*/  LDG.E.U8 R18, desc[UR4][R10.64+0xc02] ;  /* 0x000c02040a127981 */ /* 0x000ee8000c1e1100 */
[----:B--2---:R-:W0:Y:S01]  /*08d0*/  LDG.E.U8 R24, desc[UR4][R10.64+0xc03] ;  /* 0x000c03040a187981 */ /* 0x004e22000c1e1100 */
[----:B------:R-:W-:Y:S01]  /*08e0*/  VIADD R16, R16, 0x8 ;  /* 0x0000000810107836 */ /* 0x000fe20000000000 */
[----:B------:R-:W-:Y:S01]  /*08f0*/  IADD3 R8, P2, PT, R8, 0x1000, RZ ;  /* 0x0000100008087810 */ /* 0x000fe20007f5e0ff */
[----:B------:R-:W-:-:S03]  /*0900*/  VIADD R17, R17, 0x400 ;  /* 0x0000040011117836 */ /* 0x000fc60000000000 */
[----:B------:R-:W-:Y:S01]  /*0910*/  ISETP.NE.AND P1, PT, R16, RZ, PT ;  /* 0x000000ff1000720c */ /* 0x000fe20003f25270 */
[----:B------:R-:W-:Y:S01]  /*0920*/  IMAD.X R19, RZ, RZ, R19, P2 ;  /* 0x000000ffff137224 */ /* 0x000fe200010e0613 */
[----:B----4-:R-:W-:Y:S02]  /*0930*/  LOP3.LUT R20, RZ, R20, RZ, 0x33, !PT ;  /* 0x00000014ff147212 */ /* 0x010fe400078e33ff */
[----:B-----5:R-:W-:-:S03]  /*0940*/  LOP3.LUT R21, RZ, R12, RZ, 0x33, !PT ;  /* 0x0000000cff157212 */ /* 0x020fc600078e33ff */
[----:B------:R1:W-:Y:S01]  /*0950*/  STG.E.U8 desc[UR4][R14.64+0xc00], R20 ;  /* 0x000c00140e007986 */ /* 0x0003e2000c101104 */
[----:B---3--:R-:W-:-:S03]  /*0960*/  LOP3.LUT R23, RZ, R18, RZ, 0x33, !PT ;  /* 0x00000012ff177212 */ /* 0x008fc600078e33ff */
[----:B------:R1:W-:Y:S01]  /*0970*/  STG.E.U8 desc[UR4][R14.64+0xc01], R21 ;  /* 0x000c01150e007986 */ /* 0x0003e2000c101104 */
[----:B0-----:R-:W-:-:S03]  /*0980*/  LOP3.LUT R27, RZ, R24, RZ, 0x33, !PT ;  /* 0x00000018ff1b7212 */ /* 0x001fc600078e33ff */
[----:B------:R1:W-:Y:S04]  /*0990*/  STG.E.U8 desc[UR4][R14.64+0xc02], R23 ;  /* 0x000c02170e007986 */ /* 0x0003e8000c101104 */
[----:B------:R1:W-:Y:S01]  /*09a0*/  STG.E.U8 desc[UR4][R14.64+0xc03], R27 ;  /* 0x000c031b0e007986 */ /* 0x0003e2000c101104 */
[----:B------:R-:W-:Y:S05]  /*09b0*/  @P1 BRA `(.L_x_32) ;  /* 0xfffffff800441947 */ /* 0x000fea000383ffff */
.L_x_31:
[----:B------:R-:W-:Y:S05]  /*09c0*/  @!P0 EXIT ;  /* 0x000000000000894d */ /* 0x000fea0003800000 */
[----:B------:R-:W1:Y:S01]  /*09d0*/  LDC R8, c[0x0][0x384] ;  /* 0x0000e100ff087b82 */ /* 0x000e620000000800 */
[----:B------:R-:W-:Y:S02]  /*09e0*/  ISETP.GE.U32.AND P0, PT, R22, 0x4, PT ;  /* 0x000000041600780c */ /* 0x000fe40003f06070 */
[----:B-1----:R-:W-:-:S04]  /*09f0*/  LOP3.LUT R20, R8, 0x3, RZ, 0xc0, !PT ;  /* 0x0000000308147812 */ /* 0x002fc800078ec0ff */
[----:B------:R-:W-:-:S07]  /*0a00*/  ISETP.NE.AND P1, PT, R20, RZ, PT ;  /* 0x000000ff1400720c */ /* 0x000fce0003f25270 */
[----:B------:R-:W-:Y:S06]  /*0a10*/  @!P0 BRA `(.L_x_33) ;  /* 0x0000000000d08947 */ /* 0x000fec0003800000 */
[----:B------:R-:W-:-:S04]  /*0a20*/  IMAD R11, R0, 0x80, R9 ;  /* 0x00000080000b7824 */ /* 0x000fc800078e0209 */
        /* <DEDUP_REMOVED lines=51> */
.L_x_33:
        /* <DEDUP_REMOVED lines=21> */
[----:B------:R-:W3:Y:S04]  /*0eb0*/  LDG.E.U8 R8, desc[UR4][R10.64+0x201] ;  /* 0x000201040a087981 */ /* 0x000ee8000c1e1100 */
[----:B------:R-:W4:Y:S04]  /*0ec0*/  LDG.E.U8 R12, desc[UR4][R10.64+0x202] ;  /* 0x000202040a0c7981 */ /* 0x000f28000c1e1100 */
[----:B------:R-:W0:Y:S01]  /*0ed0*/  LDG.E.U8 R16, desc[UR4][R10.64+0x203] ;  /* 0x000203040a107981 */ /* 0x000e22000c1e1100 */
[----:B------:R-:W-:Y:S01]  /*0ee0*/  VIADD R0, R0, 0x2 ;  /* 0x0000000200007836 */ /* 0x000fe20000000000 */
[----:B--2---:R-:W-:-:S02]  /*0ef0*/  LOP3.LUT R25, RZ, R14, RZ, 0x33, !PT ;  /* 0x0000000eff197212 */ /* 0x004fc400078e33ff */
[----:B---3--:R-:W-:-:S03]  /*0f00*/  LOP3.LUT R21, RZ, R8, RZ, 0x33, !PT ;  /* 0x00000008ff157212 */ /* 0x008fc600078e33ff */
[----:B------:R1:W-:Y:S01]  /*0f10*/  STG.E.U8 desc[UR4][R6.64+0x200], R25 ;  /* 0x0002001906007986 */ /* 0x0003e2000c101104 */
[----:B----4-:R-:W-:-:S03]  /*0f20*/  LOP3.LUT R23, RZ, R12, RZ, 0x33, !PT ;  /* 0x0000000cff177212 */ /* 0x010fc600078e33ff */
[----:B------:R1:W-:Y:S01]  /*0f30*/  STG.E.U8 desc[UR4][R6.64+0x201], R21 ;  /* 0x0002011506007986 */ /* 0x0003e2000c101104 */
[----:B0-----:R-:W-:-:S03]  /*0f40*/  LOP3.LUT R17, RZ, R16, RZ, 0x33, !PT ;  /* 0x00000010ff117212 */ /* 0x001fc600078e33ff */
[----:B------:R1:W-:Y:S04]  /*0f50*/  STG.E.U8 desc[UR4][R6.64+0x202], R23 ;  /* 0x0002021706007986 */ /* 0x0003e8000c101104 */
[----:B------:R1:W-:Y:S02]  /*0f60*/  STG.E.U8 desc[UR4][R6.64+0x203], R17 ;  /* 0x0002031106007986 */ /* 0x0003e4000c101104 */
.L_x_34:
[----:B------:R-:W-:Y:S05]  /*0f70*/  @P1 EXIT ;  /* 0x000000000000194d */ /* 0x000fea0003800000 */
[----:B------:R-:W-:-:S04]  /*0f80*/  IMAD R9, R0, 0x80, R9 ;  /* 0x0000008000097824 */ /* 0x000fc800078e0209 */
[----:B------:R-:W-:-:S05]  /*0f90*/  IMAD.WIDE R4, R9, 0x4, R4 ;  /* 0x0000000409047825 */ /* 0x000fca00078e0204 */
[----:B-1----:R-:W2:Y:S04]  /*0fa0*/  LDG.E.U8 R7, desc[UR4][R4.64] ;  /* 0x0000000404077981 */ /* 0x002ea8000c1e1100 */
        /* <DEDUP_REMOVED lines=13> */
.L_x_30:
[----:B------:R-:W-:-:S13]  /*1080*/  ISETP.GE.AND P0, PT, R11, 0x1, PT ;  /* 0x000000010b00780c */ /* 0x000fda0003f06270 */
[----:B------:R-:W-:Y:S05]  /*1090*/  @!P0 EXIT ;  /* 0x000000000000894d */ /* 0x000fea0003800000 */
[C---:B------:R-:W-:Y:S01]  /*10a0*/  ISETP.GE.U32.AND P0, PT, R11.reuse, 0x8, PT ;  /* 0x000000080b00780c */ /* 0x040fe20003f06070 */
[----:B------:R-:W-:Y:S01]  /*10b0*/  IMAD.MOV.U32 R6, RZ, RZ, RZ ;  /* 0x000000ffff067224 */ /* 0x000fe200078e00ff */
[----:B------:R-:W-:-:S11]  /*10c0*/  LOP3.LUT R20, R11, 0x7, RZ, 0xc0, !PT ;  /* 0x000000070b147812 */ /* 0x000fd600078ec0ff */
[----:B------:R-:W-:Y:S05]  /*10d0*/  @!P0 BRA `(.L_x_35) ;  /* 0x0000000400f08947 */ /* 0x000fea0003800000 */
[----:B------:R-:W-:Y:S01]  /*10e0*/  LOP3.LUT R6, R11, 0x7ffffff8, RZ, 0xc0, !PT ;  /* 0x7ffffff80b067812 */ /* 0x000fe200078ec0ff */
[----:B------:R-:W-:-:S07]  /*10f0*/  IMAD.MOV.U32 R8, RZ, RZ, RZ ;  /* 0x000000ffff087224 */ /* 0x000fce00078e00ff */
.L_x_38:
[----:B0-----:R-:W-:-:S05]  /*1100*/  IMAD R7, R8, 0x80, R9 ;  /* 0x0000008008077824 */ /* 0x001fca00078e0209 */
        /* <DEDUP_REMOVED lines=11> */
[----:B------:R0:W-:Y:S01]  /*11c0*/  @!P0 STG.E.U8 desc[UR4][R10.64], R21 ;  /* 0x000000150a008986 */ /* 0x0001e2000c101104 */
[----:B----4-:R-:W-:Y:S01]  /*11d0*/  @!P0 LOP3.LUT R19, RZ, R13, RZ, 0x33, !PT ;  /* 0x0000000dff138212 */ /* 0x010fe200078e33ff */
[----:B------:R-:W-:Y:S02]  /*11e0*/  IMAD.WIDE R12, R25, 0x4, R4 ;  /* 0x00000004190c7825 */ /* 0x000fe400078e0204 */
[----:B------:R1:W-:Y:S01]  /*11f0*/  @!P0 STG.E.U8 desc[UR4][R10.64+0x1], R17 ;  /* 0x000001110a008986 */ /* 0x0003e2000c101104 */
[----:B-----5:R-:W-:-:S03]  /*1200*/  @!P0 LOP3.LUT R23, RZ, R18, RZ, 0x33, !PT ;  /* 0x00000012ff178212 */ /* 0x020fc600078e33ff */
[----:B------:R2:W-:Y:S04]  /*1210*/  @!P0 STG.E.U8 desc[UR4][R10.64+0x2], R19 ;  /* 0x000002130a008986 */ /* 0x0005e8000c101104 */
[----:B------:R3:W-:Y:S04]  /*1220*/  @!P0 STG.E.U8 desc[UR4][R10.64+0x3], R23 ;  /* 0x000003170a008986 */ /* 0x0007e8000c101104 */
[----:B------:R-:W0:Y:S04]  /*1230*/  @!P1 LDG.E.U8 R22, desc[UR4][R12.64] ;  /* 0x000000040c169981 */ /* 0x000e28000c1e1100 */
[----:B------:R-:W1:Y:S04]  /*1240*/  @!P1 LDG.E.U8 R16, desc[UR4][R12.64+0x1] ;  /* 0x000001040c109981 */ /* 0x000e68000c1e1100 */
[----:B------:R-:W2:Y:S04]  /*1250*/  @!P1 LDG.E.U8 R18, desc[UR4][R12.64+0x2] ;  /* 0x000002040c129981 */ /* 0x000ea8000c1e1100 */
[----:B------:R-:W3:Y:S01]  /*1260*/  @!P1 LDG.E.U8 R24, desc[UR4][R12.64+0x3] ;  /* 0x000003040c189981 */ /* 0x000ee2000c1e1100 */
[----:B------:R-:W-:-:S05]  /*1270*/  VIADD R15, R7, 0x100 ;  /* 0x00000100070f7836 */ /* 0x000fca0000000000 */
[----:B------:R-:W-:Y:S01]  /*1280*/  ISETP.GE.AND P0, PT, R15, R0, PT ;  /* 0x000000000f00720c */ /* 0x000fe20003f06270 */
[----:B------:R-:W-:Y:S01]  /*1290*/  IMAD.WIDE R14, R25, 0x4, R2 ;  /* 0x00000004190e7825 */ /* 0x000fe200078e0202 */
[----:B0-----:R-:W-:Y:S02]  /*12a0*/  @!P1 LOP3.LUT R21, RZ, R22, RZ, 0x33, !PT ;  /* 0x00000016ff159212 */ /* 0x001fe400078e33ff */
[----:B-1----:R-:W-:-:S03]  /*12b0*/  @!P1 LOP3.LUT R17, RZ, R16, RZ, 0x33, !PT ;  /* 0x00000010ff119212 */ /* 0x002fc600078e33ff */
[----:B------:R0:W-:Y:S01]  /*12c0*/  @!P1 STG.E.U8 desc[UR4][R14.64], R21 ;  /* 0x000000150e009986 */ /* 0x0001e2000c101104 */
[----:B--2---:R-:W-:-:S03]  /*12d0*/  @!P1 LOP3.LUT R19, RZ, R18, RZ, 0x33, !PT ;  /* 0x00000012ff139212 */ /* 0x004fc600078e33ff */
[----:B------:R1:W-:Y:S01]  /*12e0*/  @!P1 STG.E.U8 desc[UR4][R14.64+0x1], R17 ;  /* 0x000001110e009986 */ /* 0x0003e2000c101104 */
[----:B---3--:R-:W-:-:S03]  /*12f0*/  @!P1 LOP3.LUT R11, RZ, R24, RZ, 0x33, !PT ;  /* 0x00000018ff0b9212 */ /* 0x008fc600078e33ff */
[----:B------:R2:W-:Y:S04]  /*1300*/  @!P1 STG.E.U8 desc[UR4][R14.64+0x2], R19 ;  /* 0x000002130e009986 */ /* 0x0005e8000c101104 */
[----:B------:R3:W-:Y:S04]  /*1310*/  @!P1 STG.E.U8 desc[UR4][R14.64+0x3], R11 ;  /* 0x0000030b0e009986 */ /* 0x0007e8000c101104 */
[----:B------:R-:W4:Y:S04]  /*1320*/  @!P0 LDG.E.U8 R18, desc[UR4][R12.64+0x200] ;  /* 0x000200040c128981 */ /* 0x000f28000c1e1100 */
[----:B------:R-:W0:Y:S04]  /*1330*/  @!P0 LDG.E.U8 R10, desc[UR4][R12.64+0x201] ;  /* 0x000201040c0a8981 */ /* 0x000e28000c1e1100 */
[----:B------:R-:W1:Y:S04]  /*1340*/  @!P0 LDG.E.U8 R16, desc[UR4][R12.64+0x202] ;  /* 0x000202040c108981 */ /* 0x000e68000c1e1100 */
[----:B------:R-:W2:Y:S01]  /*1350*/  @!P0 LDG.E.U8 R22, desc[UR4][R12.64+0x203] ;  /* 0x000203040c168981 */ /* 0x000ea2000c1e1100 */
[----:B------:R-:W-:-:S05]  /*1360*/  VIADD R23, R7, 0x180 ;  /* 0x0000018007177836 */ /* 0x000fca0000000000 */
[----:B------:R-:W-:Y:S02]  /*1370*/  ISETP.GE.AND P1, PT, R23, R0, PT ;  /* 0x000000001700720c */ /* 0x000fe40003f26270 */
[----:B----4-:R-:W-:Y:S02]  /*1380*/  @!P0 LOP3.LUT R23, RZ, R18, RZ, 0x33, !PT ;  /* 0x00000012ff178212 */ /* 0x010fe400078e33ff */
[----:B0-----:R-:W-:-:S03]  /*1390*/  @!P0 LOP3.LUT R21, RZ, R10, RZ, 0x33, !PT ;  /* 0x0000000aff158212 */ /* 0x001fc600078e33ff */
[----:B------:R-:W-:Y:S01]  /*13a0*/  @!P0 STG.E.U8 desc[UR4][R14.64+0x200], R23 ;  /* 0x000200170e008986 */ /* 0x000fe2000c101104 */
[----:B-1----:R-:W-:-:S03]  /*13b0*/  @!P0 LOP3.LUT R17, RZ, R16, RZ, 0x33, !PT ;  /* 0x00000010ff118212 */ /* 0x002fc600078e33ff */
[----:B------:R0:W-:Y:S01]  /*13c0*/  @!P0 STG.E.U8 desc[UR4][R14.64+0x201], R21 ;  /* 0x000201150e008986 */ /* 0x0001e2000c101104 */
[----:B--2---:R-:W-:-:S03]  /*13d0*/  @!P0 LOP3.LUT R19, RZ, R22, RZ, 0x33, !PT ;  /* 0x00000016ff138212 */ /* 0x004fc600078e33ff */
[----:B------:R1:W-:Y:S04]  /*13e0*/  @!P0 STG.E.U8 desc[UR4][R14.64+0x202], R17 ;  /* 0x000202110e008986 */ /* 0x0003e8000c101104 */
[----:B------:R2:W-:Y:S04]  /*13f0*/  @!P0 STG.E.U8 desc[UR4][R14.64+0x203], R19 ;  /* 0x000203130e008986 */ /* 0x0005e8000c101104 */
[----:B---3--:R-:W3:Y:S04]  /*1400*/  @!P1 LDG.E.U8 R11, desc[UR4][R12.64+0x400] ;  /* 0x000400040c0b9981 */ /* 0x008ee8000c1e1100 */
[----:B------:R-:W4:Y:S04]  /*1410*/  @!P1 LDG.E.U8 R10, desc[UR4][R12.64+0x401] ;  /* 0x000401040c0a9981 */ /* 0x000f28000c1e1100 */
[----:B------:R-:W0:Y:S04]  /*1420*/  @!P1 LDG.E.U8 R16, desc[UR4][R12.64+0x402] ;  /* 0x000402040c109981 */ /* 0x000e28000c1e1100 */
[----:B------:R-:W1:Y:S01]  /*1430*/  @!P1 LDG.E.U8 R18, desc[UR4][R12.64+0x403] ;  /* 0x000403040c129981 */ /* 0x000e62000c1e1100 */
[----:B------:R-:W-:-:S05]  /*1440*/  VIADD R25, R7, 0x200 ;  /* 0x0000020007197836 */ /* 0x000fca0000000000 */
[----:B------:R-:W-:Y:S02]  /*1450*/  ISETP.GE.AND P0, PT, R25, R0, PT ;  /* 0x000000001900720c */ /* 0x000fe40003f06270 */
[----:B---3--:R-:W-:Y:S02]  /*1460*/  @!P1 LOP3.LUT R25, RZ, R11, RZ, 0x33, !PT ;  /* 0x0000000bff199212 */ /* 0x008fe400078e33ff */
[----:B----4-:R-:W-:-:S03]  /*1470*/  @!P1 LOP3.LUT R11, RZ, R10, RZ, 0x33, !PT ;  /* 0x0000000aff0b9212 */ /* 0x010fc600078e33ff */
[----:B------:R-:W-:Y:S01]  /*1480*/  @!P1 STG.E.U8 desc[UR4][R14.64+0x400], R25 ;  /* 0x000400190e009986 */ /* 0x000fe2000c101104 */
[----:B0-----:R-:W-:-:S03]  /*1490*/  @!P1 LOP3.LUT R21, RZ, R16, RZ, 0x33, !PT ;  /* 0x00000010ff159212 */ /* 0x001fc600078e33ff */
[----:B------:R0:W-:Y:S01]  /*14a0*/  @!P1 STG.E.U8 desc[UR4][R14.64+0x401], R11 ;  /* 0x0004010b0e009986 */ /* 0x0001e2000c101104 */
[----:B-1----:R-:W-:-:S03]  /*14b0*/  @!P1 LOP3.LUT R17, RZ, R18, RZ, 0x33, !PT ;  /* 0x00000012ff119212 */ /* 0x002fc600078e33ff */
[----:B------:R1:W-:Y:S04]  /*14c0*/  @!P1 STG.E.U8 desc[UR4][R14.64+0x402], R21 ;  /* 0x000402150e009986 */ /* 0x0003e8000c101104 */
[----:B------:R3:W-:Y:S04]  /*14d0*/  @!P1 STG.E.U8 desc[UR4][R14.64+0x403], R17 ;  /* 0x000403110e009986 */ /* 0x0007e8000c101104 */
[----:B------:R-:W4:Y:S04]  /*14e0*/  @!P0 LDG.E.U8 R18, desc[UR4][R12.64+0x600] ;  /* 0x000600040c128981 */ /* 0x000f28000c1e1100 */
[----:B------:R-:W5:Y:S04]  /*14f0*/  @!P0 LDG.E.U8 R10, desc[UR4][R12.64+0x601] ;  /* 0x000601040c0a8981 */ /* 0x000f68000c1e1100 */
[----:B------:R-:W0:Y:S04]  /*1500*/  @!P0 LDG.E.U8 R16, desc[UR4][R12.64+0x602] ;  /* 0x000602040c108981 */ /* 0x000e28000c1e1100 */
[----:B------:R-:W1:Y:S01]  /*1510*/  @!P0 LDG.E.U8 R22, desc[UR4][R12.64+0x603] ;  /* 0x000603040c168981 */ /* 0x000e62000c1e1100 */
[----:B--2---:R-:W-:-:S05]  /*1520*/  VIADD R19, R7, 0x280 ;  /* 0x0000028007137836 */ /* 0x004fca0000000000 */
[----:B------:R-:W-:Y:S02]  /*1530*/  ISETP.GE.AND P1, PT, R19, R0, PT ;  /* 0x000000001300720c */ /* 0x000fe40003f26270 */
[----:B----4-:R-:W-:Y:S02]  /*1540*/  @!P0 LOP3.LUT R23, RZ, R18, RZ, 0x33, !PT ;  /* 0x00000012ff178212 */ /* 0x010fe400078e33ff */
[----:B-----5:R-:W-:-:S03]  /*1550*/  @!P0 LOP3.LUT R19, RZ, R10, RZ, 0x33, !PT ;  /* 0x0000000aff138212 */ /* 0x020fc600078e33ff */
[----:B------:R-:W-:Y:S01]  /*1560*/  @!P0 STG.E.U8 desc[UR4][R14.64+0x600], R23 ;  /* 0x000600170e008986 */ /* 0x000fe2000c101104 */
[----:B0-----:R-:W-:-:S03]  /*1570*/  @!P0 LOP3.LUT R11, RZ, R16, RZ, 0x33, !PT ;  /* 0x00000010ff0b8212 */ /* 0x001fc600078e33ff */
[----:B------:R0:W-:Y:S01]  /*1580*/  @!P0 STG.E.U8 desc[UR4][R14.64+0x601], R19 ;  /* 0x000601130e008986 */ /* 0x0001e2000c101104 */
[----:B-1----:R-:W-:-:S03]  /*1590*/  @!P0 LOP3.LUT R21, RZ, R22, RZ, 0x33, !PT ;  /* 0x00000016ff158212 */ /* 0x002fc600078e33ff */
        /* <DEDUP_REMOVED lines=16> */
[----:B------:R-:W3:Y:S04]  /*16a0*/  @!P0 LDG.E.U8 R18, desc[UR4][R12.64+0xa00] ;  /* 0x000a00040c128981 */ /* 0x000ee8000c1e1100 */
[----:B------:R-:W2:Y:S04]  /*16b0*/  @!P0 LDG.E.U8 R10, desc[UR4][R12.64+0xa01] ;  /* 0x000a01040c0a8981 */ /* 0x000ea8000c1e1100 */
[----:B------:R-:W4:Y:S04]  /*16c0*/  @!P0 LDG.E.U8 R16, desc[UR4][R12.64+0xa02] ;  /* 0x000a02040c108981 */ /* 0x000f28000c1e1100 */
[----:B------:R-:W0:Y:S01]  /*16d0*/  @!P0 LDG.E.U8 R22, desc[UR4][R12.64+0xa03] ;  /* 0x000a03040c168981 */ /* 0x000e22000c1e1100 */
[----:B------:R-:W-:Y:S01]  /*16e0*/  VIADD R7, R7, 0x380 ;  /* 0x0000038007077836 */ /* 0x000fe20000000000 */
[----:B------:R-:W-:Y:S01]  /*16f0*/  BSSY.RECONVERGENT B0, `(.L_x_36) ;  /* 0x0000019000007945 */ /* 0x000fe20003800200 */
[----:B------:R-:W-:-:S05]  /*1700*/  VIADD R8, R8, 0x8 ;  /* 0x0000000808087836 */ /* 0x000fca0000000000 */
[----:B------:R-:W-:Y:S02]  /*1710*/  ISETP.NE.AND P1, PT, R8, R6, PT ;  /* 0x000000060800720c */ /* 0x000fe40003f25270 */
[----:B---3--:R-:W-:Y:S02]  /*1720*/  @!P0 LOP3.LUT R27, RZ, R18, RZ, 0x33, !PT ;  /* 0x00000012ff1b8212 */ /* 0x008fe400078e33ff */
[----:B--2---:R-:W-:-:S03]  /*1730*/  @!P0 LOP3.LUT R21, RZ, R10, RZ, 0x33, !PT ;  /* 0x0000000aff158212 */ /* 0x004fc600078e33ff */
        /* <DEDUP_REMOVED lines=20> */
.L_x_37:
[----:B------:R-:W-:Y:S05]  /*1880*/  BSYNC.RECONVERGENT B0 ;  /* 0x0000000000007941 */ /* 0x000fea0003800200 */
.L_x_36:
[----:B------:R-:W-:Y:S05]  /*1890*/  @P1 BRA `(.L_x_38) ;  /* 0xfffffff800181947 */ /* 0x000fea000383ffff */
.L_x_35:
[----:B------:R-:W-:-:S13]  /*18a0*/  ISETP.NE.AND P0, PT, R20, RZ, PT ;  /* 0x000000ff1400720c */ /* 0x000fda0003f05270 */
[----:B------:R-:W-:Y:S05]  /*18b0*/  @!P0 EXIT ;  /* 0x000000000000894d */ /* 0x000fea0003800000 */
[----:B0-----:R-:W0:Y:S01]  /*18c0*/  LDC R7, c[0x0][0x384] ;  /* 0x0000e100ff077b82 */ /* 0x001e220000000800 */
        /* <DEDUP_REMOVED lines=43> */
[----:B------:R-:W-:-:S02]  /*1b80*/  VIADD R27, R15, 0x180 ;  /* 0x000001800f1b7836 */ /* 0x000fc40000000000 */
[----:B------:R-:W-:-:S03]  /*1b90*/  @!P2 IMAD.WIDE R12, R29, 0x4, R2 ;  /* 0x000000041d0ca825 */ /* 0x000fc600078e0202 */
[----:B------:R-:W-:Y:S02]  /*1ba0*/  ISETP.GE.AND P1, PT, R27, R0, PT ;  /* 0x000000001b00720c */ /* 0x000fe40003f26270 */
[----:B0-----:R-:W-:Y:S02]  /*1bb0*/  @!P2 LOP3.LUT R23, RZ, R20, RZ, 0x33, !PT ;  /* 0x00000014ff17a212 */ /* 0x001fe400078e33ff */
[----:B-1----:R-:W-:-:S03]  /*1bc0*/  @!P2 LOP3.LUT R19, RZ, R8, RZ, 0x33, !PT ;  /* 0x00000008ff13a212 */ /* 0x002fc600078e33ff */
[----:B------:R0:W-:Y:S01]  /*1bd0*/  @!P2 STG.E.U8 desc[UR4][R12.64], R23 ;  /* 0x000000170c00a986 */ /* 0x0001e2000c101104 */
[----:B--2---:R-:W-:-:S05]  /*1be0*/  @!P2 LOP3.LUT R21, RZ, R14, RZ, 0x33, !PT ;  /* 0x0000000eff15a212 */ /* 0x004fca00078e33ff */
[----:B------:R-:W-:Y:S01]  /*1bf0*/  @!P1 IMAD.WIDE R14, R27, 0x4, R4 ;  /* 0x000000041b0e9825 */ /* 0x000fe200078e0204 */
[----:B------:R1:W-:Y:S01]  /*1c00*/  @!P2 STG.E.U8 desc[UR4][R12.64+0x1], R19 ;  /* 0x000001130c00a986 */ /* 0x0003e2000c101104 */
[----:B---3--:R-:W-:-:S03]  /*1c10*/  @!P2 LOP3.LUT R17, RZ, R22, RZ, 0x33, !PT ;  /* 0x00000016ff11a212 */ /* 0x008fc600078e33ff */
        /* <DEDUP_REMOVED lines=16> */
.L_x_39:
        /* <DEDUP_REMOVED lines=18> */
[----:B----4-:R-:W-:-:S03]  /*1e40*/  @!P1 LOP3.LUT R17, RZ, R8, RZ, 0x33, !PT ;  /* 0x00000008ff119212 */ /* 0x010fc600078e33ff */
[----:B------:R1:W-:Y:S01]  /*1e50*/  @!P1 STG.E.U8 desc[UR4][R10.64+0x1], R7 ;  /* 0x000001070a009986 */ /* 0x0003e2000c101104 */
[----:B-----5:R-:W-:Y:S01]  /*1e60*/  @!P1 LOP3.LUT R21, RZ, R13, RZ, 0x33, !PT ;  /* 0x0000000dff159212 */ /* 0x020fe200078e33ff */
[C---:B------:R-:W-:Y:S02]  /*1e70*/  @!P2 IMAD.WIDE R12, R23.reuse, 0x4, R4 ;  /* 0x00000004170ca825 */ /* 0x040fe400078e0204 */
        /* <DEDUP_REMOVED lines=16> */
.L_x_40:
[----:B------:R-:W-:Y:S05]  /*1f80*/  @P0 EXIT ;  /* 0x000000000000094d */ /* 0x000fea0003800000 */
[----:B------:R-:W-:-:S05]  /*1f90*/  IMAD R9, R6, 0x80, R9 ;  /* 0x0000008006097824 */ /* 0x000fca00078e0209 */
[----:B------:R-:W-:-:S13]  /*1fa0*/  ISETP.GE.AND P0, PT, R9, R0, PT ;  /* 0x000000000900720c */ /* 0x000fda0003f06270 */
[----:B------:R-:W-:Y:S05]  /*1fb0*/  @P0 EXIT ;  /* 0x000000000000094d */ /* 0x000fea0003800000 */
        /* <DEDUP_REMOVED lines=15> */
.L_x_41:
        /* <DEDUP_REMOVED lines=13> */
.L_x_51:


//--------------------- .text._ZN3cub18CUB_300001_SM_10006detail11EmptyKernelIvEEvv --------------------------
	.section	.text._ZN3cub18CUB_300001_SM_10006detail11EmptyKernelIvEEvv,"ax",@progbits
	.align	128
        .global         _ZN3cub18CUB_300001_SM_10006detail11EmptyKernelIvEEvv
        .type           _ZN3cub18CUB_300001_SM_10006detail11EmptyKernelIvEEvv,@function
        .size           _ZN3cub18CUB_300001_SM_10006detail11EmptyKernelIvEEvv,(.L_x_52 - _ZN3cub18CUB_300001_SM_10006detail11EmptyKernelIvEEvv)
        .other          _ZN3cub18CUB_300001_SM_10006detail11EmptyKernelIvEEvv,@"STO_CUDA_ENTRY STV_DEFAULT"
_ZN3cub18CUB_300001_SM_10006detail11EmptyKernelIvEEvv:
.text._ZN3cub18CUB_300001_SM_10006detail11EmptyKernelIvEEvv:
[----:B------:R-:W-:Y:S01]  /*0000*/  LDC R1, c[0x0][0x37c] ;  /* 0x0000df00ff017b82 */ /* 0x000fe20000000800 */
[----:B------:R-:W-:Y:S05]  /*0010*/  EXIT ;  /* 0x000000000000794d */ /* 0x000fea0003800000 */
.L_x_42:
        /* <DEDUP_REMOVED lines=14> */
.L_x_52:


//--------------------- .text._Z17increase_contrastP5PixelS0_mm --------------------------
	.section	.text._Z17increase_contrastP5PixelS0_mm,"ax",@progbits
	.align	128
        .global         _Z17increase_contrastP5PixelS0_mm
        .type           _Z17increase_contrastP5PixelS0_mm,@function
        .size           _Z17increase_contrastP5PixelS0_mm,(.L_x_49 - _Z17increase_contrastP5PixelS0_mm)
        .other          _Z17increase_contrastP5PixelS0_mm,@"STO_CUDA_ENTRY STV_DEFAULT"
_Z17increase_contrastP5PixelS0_mm:
.text._Z17increase_contrastP5PixelS0_mm:
[----:B------:R-:W-:Y:S01]  /*0000*/  LDC R1, c[0x0][0x37c] ;  /* 0x0000df00ff017b82 */ /* 0x000fe20000000800 */
[----:B------:R-:W0:Y:S01]  /*0010*/  S2R R2, SR_CTAID.X ;  /* 0x0000000000027919 */ /* 0x000e220000002500 */
[----:B------:R-:W0:Y:S01]  /*0020*/  LDCU UR4, c[0x0][0x360] ;  /* 0x00006c00ff0477ac */ /* 0x000e220008000800 */
[----:B------:R-:W-:Y:S01]  /*0030*/  BSSY.RECONVERGENT B0, `(.L_x_43) ;  /* 0x0000030000007945 */ /* 0x000fe20003800200 */
[----:B------:R-:W0:Y:S01]  /*0040*/  S2R R3, SR_TID.X ;  /* 0x0000000000037919 */ /* 0x000e220000002100 */
[----:B------:R-:W1:Y:S02]  /*0050*/  LDCU UR5, c[0x0][0x39c] ;  /* 0x00007380ff0577ac */ /* 0x000e640008000800 */
[----:B-1----:R-:W-:Y:S02]  /*0060*/  IMAD.U32 R11, RZ, RZ, UR5 ;  /* 0x00000005ff0b7e24 */ /* 0x002fe4000f8e00ff */
[----:B0-----:R-:W-:-:S05]  /*0070*/  IMAD R2, R2, UR4, R3 ;  /* 0x0000000402027c24 */ /* 0x001fca000f8e0203 */
[----:B------:R-:W-:-:S04]  /*0080*/  SHF.R.S32.HI R3, RZ, 0x1f, R2 ;  /* 0x0000001fff037819 */ /* 0x000fc80000011402 */
[----:B------:R-:W-:-:S04]  /*0090*/  LOP3.LUT R0, R3, R11, RZ, 0xfc, !PT ;  /* 0x0000000b03007212 */ /* 0x000fc800078efcff */
[----:B------:R-:W-:-:S13]  /*00a0*/  ISETP.NE.U32.AND P0, PT, R0, RZ, PT ;  /* 0x000000ff0000720c */ /* 0x000fda0003f05070 */
[----:B------:R-:W-:Y:S05]  /*00b0*/  @P0 BRA `(.L_x_44) ;  /* 0x0000000000640947 */ /* 0x000fea0003800000 */
[----:B------:R-:W0:Y:S01]  /*00c0*/  LDCU UR4, c[0x0][0x398] ;  /* 0x00007300ff0477ac */ /* 0x000e220008000800 */
[----:B------:R-:W-:Y:S02]  /*00d0*/  IMAD.MOV.U32 R9, RZ, RZ, RZ ;  /* 0x000000ffff097224 */ /* 0x000fe400078e00ff */
[----:B0-----:R-:W-:-:S04]  /*00e0*/  IMAD.U32 R13, RZ, RZ, UR4 ;  /* 0x00000004ff0d7e24 */ /* 0x001fc8000f8e00ff */
[----:B------:R-:W0:Y:S01]  /*00f0*/  I2F.U32.RP R0, R13 ;  /* 0x0000000d00007306 */ /* 0x000e220000209000 */
[----:B------:R-:W-:-:S07]  /*0100*/  ISETP.NE.U32.AND P2, PT, R13, RZ, PT ;  /* 0x000000ff0d00720c */ /* 0x000fce0003f45070 */
[----:B0-----:R-:W0:Y:S02]  /*0110*/  MUFU.RCP R0, R0 ;  /* 0x0000000000007308 */ /* 0x001e240000001000 */
[----:B0-----:R-:W-:-:S06]  /*0120*/  VIADD R4, R0, 0xffffffe ;  /* 0x0ffffffe00047836 */ /* 0x001fcc0000000000 */
[----:B------:R0:W1:Y:S02]  /*0130*/  F2I.FTZ.U32.TRUNC.NTZ R5, R4 ;  /* 0x0000000400057305 */ /* 0x000064000021f000 */
[----:B0-----:R-:W-:Y:S02]  /*0140*/  IMAD.MOV.U32 R4, RZ, RZ, RZ ;  /* 0x000000ffff047224 */ /* 0x001fe400078e00ff */
[----:B-1----:R-:W-:-:S04]  /*0150*/  IMAD R6, R5, R13, RZ ;  /* 0x0000000d05067224 */ /* 0x002fc800078e02ff */
[----:B------:R-:W-:-:S04]  /*0160*/  IMAD.MOV R7, RZ, RZ, -R6 ;  /* 0x000000ffff077224 */ /* 0x000fc800078e0a06 */
[----:B------:R-:W-:-:S06]  /*0170*/  IMAD.HI.U32 R5, R5, R7, R4 ;  /* 0x0000000705057227 */ /* 0x000fcc00078e0004 */
[----:B------:R-:W-:-:S04]  /*0180*/  IMAD.HI.U32 R4, R5, R2, RZ ;  /* 0x0000000205047227 */ /* 0x000fc800078e00ff */
[----:B------:R-:W-:Y:S02]  /*0190*/  IMAD.MOV R6, RZ, RZ, -R4 ;  /* 0x000000ffff067224 */ /* 0x000fe400078e0a04 */
[----:B------:R-:W-:Y:S02]  /*01a0*/  IMAD.MOV.U32 R5, RZ, RZ, RZ ;  /* 0x000000ffff057224 */ /* 0x000fe400078e00ff */
[----:B------:R-:W-:-:S05]  /*01b0*/  IMAD R6, R13, R6, R2 ;  /* 0x000000060d067224 */ /* 0x000fca00078e0202 */
[----:B------:R-:W-:-:S13]  /*01c0*/  ISETP.GE.U32.AND P0, PT, R6, R13, PT ;  /* 0x0000000d0600720c */ /* 0x000fda0003f06070 */
[----:B------:R-:W-:Y:S01]  /*01d0*/  @P0 IMAD.IADD R6, R6, 0x1, -R13 ;  /* 0x0000000106060824 */ /* 0x000fe200078e0a0d */
[----:B------:R-:W-:-:S04]  /*01e0*/  @P0 IADD3 R4, PT, PT, R4, 0x1, RZ ;  /* 0x0000000104040810 */ /* 0x000fc80007ffe0ff */
[----:B------:R-:W-:-:S13]  /*01f0*/  ISETP.GE.U32.AND P1, PT, R6, R13, PT ;  /* 0x0000000d0600720c */ /* 0x000fda0003f26070 */
[----:B------:R-:W-:Y:S01]  /*0200*/  @P1 VIADD R4, R4, 0x1 ;  /* 0x0000000104041836 */ /* 0x000fe20000000000 */
[----:B------:R-:W-:-:S05]  /*0210*/  @!P2 LOP3.LUT R4, RZ, R13, RZ, 0x33, !PT ;  /* 0x0000000dff04a212 */ /* 0x000fca00078e33ff */
[----:B------:R-:W-:-:S04]  /*0220*/  IMAD.MOV R0, RZ, RZ, -R4 ;  /* 0x000000ffff007224 */ /* 0x000fc800078e0a04 */
[----:B------:R-:W-:Y:S01]  /*0230*/  IMAD R0, R13, R0, R2 ;  /* 0x000000000d007224 */ /* 0x000fe200078e0202 */
[----:B------:R-:W-:Y:S06]  /*0240*/  BRA `(.L_x_45) ;  /* 0x0000000000387947 */ /* 0x000fec0003800000 */
.L_x_44:
[----:B------:R-:W-:-:S07]  /*0250*/  MOV R0, 0x270 ;  /* 0x0000027000007802 */ /* 0x000fce0000000f00 */
[----:B------:R-:W-:Y:S05]  /*0260*/  CALL.REL.NOINC `($__internal_0_$__cuda_sm20_div_u64) ;  /* 0x0000000800207944 */ /* 0x000fea0003c00000 */
[----:B------:R-:W0:Y:S01]  /*0270*/  LDCU.64 UR4, c[0x0][0x398] ;  /* 0x00007300ff0477ac */ /* 0x000e220008000a00 */
[----:B------:R-:W-:-:S05]  /*0280*/  IADD3 R9, P0, PT, RZ, -R6, RZ ;  /* 0x80000006ff097210 */ /* 0x000fca0007f1e0ff */
[----:B------:R-:W-:Y:S02]  /*0290*/  IMAD.X R0, RZ, RZ, ~R7, P0 ;  /* 0x000000ffff007224 */ /* 0x000fe400000e0e07 */
[----:B0-----:R-:W-:Y:S01]  /*02a0*/  IMAD.U32 R13, RZ, RZ, UR4 ;  /* 0x00000004ff0d7e24 */ /* 0x001fe2000f8e00ff */
[----:B------:R-:W-:-:S03]  /*02b0*/  MOV R11, UR5 ;  /* 0x00000005000b7c02 */ /* 0x000fc60008000f00 */
[-C--:B------:R-:W-:Y:S02]  /*02c0*/  IMAD R0, R0, R13.reuse, RZ ;  /* 0x0000000d00007224 */ /* 0x080fe400078e02ff */
[----:B------:R-:W-:-:S04]  /*02d0*/  IMAD.WIDE.U32 R4, R9, R13, R2 ;  /* 0x0000000d09047225 */ /* 0x000fc800078e0002 */
[----:B------:R-:W-:Y:S02]  /*02e0*/  IMAD R9, R9, R11, R0 ;  /* 0x0000000b09097224 */ /* 0x000fe400078e0200 */
[----:B------:R-:W-:Y:S02]  /*02f0*/  IMAD.MOV.U32 R0, RZ, RZ, R4 ;  /* 0x000000ffff007224 */ /* 0x000fe400078e0004 */
[----:B------:R-:W-:Y:S02]  /*0300*/  IMAD.IADD R9, R5, 0x1, R9 ;  /* 0x0000000105097824 */ /* 0x000fe400078e0209 */
[----:B------:R-:W-:Y:S02]  /*0310*/  IMAD.MOV.U32 R4, RZ, RZ, R6 ;  /* 0x000000ffff047224 */ /* 0x000fe400078e0006 */
[----:B------:R-:W-:-:S07]  /*0320*/  IMAD.MOV.U32 R5, RZ, RZ, R7 ;  /* 0x000000ffff057224 */ /* 0x000fce00078e0007 */
.L_x_45:
[----:B------:R-:W-:Y:S05]  /*0330*/  BSYNC.RECONVERGENT B0 ;  /* 0x0000000000007941 */ /* 0x000fea0003800200 */
.L_x_43:
[----:B------:R-:W0:Y:S01]  /*0340*/  LDCU.64 UR8, c[0x0][0x390] ;  /* 0x00007200ff0877ac */ /* 0x000e220008000a00 */
[----:B------:R-:W-:Y:S02]  /*0350*/  LOP3.LUT R8, R9, R5, RZ, 0xfc, !PT ;  /* 0x0000000509087212 */ /* 0x000fe400078efcff */
[C---:B------:R-:W-:Y:S02]  /*0360*/  LOP3.LUT R7, R0.reuse, R4, RZ, 0xfc, !PT ;  /* 0x0000000400077212 */ /* 0x040fe400078efcff */
[----:B------:R-:W-:Y:S02]  /*0370*/  ISETP.GE.U32.AND P0, PT, R0, R13, PT ;  /* 0x0000000d0000720c */ /* 0x000fe40003f06070 */
[----:B------:R-:W-:Y:S02]  /*0380*/  SHF.R.S32.HI R6, RZ, 0x1f, R0 ;  /* 0x0000001fff067819 */ /* 0x000fe40000011400 */
[----:B------:R-:W-:Y:S02]  /*0390*/  SHF.R.U64 R7, R7, 0x1f, R8 ;  /* 0x0000001f07077819 */ /* 0x000fe40000001208 */
[----:B------:R-:W-:-:S02]  /*03a0*/  ISETP.GE.U32.AND.EX P0, PT, R6, R11, PT, P0 ;  /* 0x0000000b0600720c */ /* 0x000fc40003f06100 */
[----:B------:R-:W-:Y:S02]  /*03b0*/  SHF.R.S32.HI R8, RZ, 0x1f, R4 ;  /* 0x0000001fff087819 */ /* 0x000fe40000011404 */
[----:B------:R-:W-:Y:S02]  /*03c0*/  LOP3.LUT R6, R7, 0x1, RZ, 0xc0, !PT ;  /* 0x0000000107067812 */ /* 0x000fe400078ec0ff */
[----:B0-----:R-:W-:-:S04]  /*03d0*/  ISETP.GE.U32.AND P1, PT, R4, UR8, PT ;  /* 0x0000000804007c0c */ /* 0x001fc8000bf26070 */
[----:B------:R-:W-:Y:S02]  /*03e0*/  ISETP.GE.U32.OR.EX P0, PT, R8, UR9, P0, P1 ;  /* 0x0000000908007c0c */ /* 0x000fe40008706510 */
[----:B------:R-:W-:-:S04]  /*03f0*/  ISETP.EQ.U32.AND P1, PT, R6, 0x1, PT ;  /* 0x000000010600780c */ /* 0x000fc80003f22070 */
[----:B------:R-:W-:-:S13]  /*0400*/  ISETP.EQ.U32.OR.EX P0, PT, RZ, RZ, P0, P1 ;  /* 0x000000ffff00720c */ /* 0x000fda0000702510 */
[----:B------:R-:W-:Y:S05]  /*0410*/  @P0 EXIT ;  /* 0x000000000000094d */ /* 0x000fea0003800000 */
[----:B------:R-:W-:Y:S01]  /*0420*/  VIMNMX R6, PT, PT, R4, R0, PT ;  /* 0x0000000004067248 */ /* 0x000fe20003fe0100 */
[----:B------:R-:W0:Y:S01]  /*0430*/  LDCU.64 UR4, c[0x0][0x358] ;  /* 0x00006b00ff0477ac */ /* 0x000e220008000a00 */
[----:B------:R-:W-:Y:S02]  /*0440*/  BSSY.RECONVERGENT B0, `(.L_x_46) ;  /* 0x000005a000007945 */ /* 0x000fe40003800200 */
[----:B------:R-:W-:-:S13]  /*0450*/  ISETP.GE.AND P0, PT, R6, 0x1, PT ;  /* 0x000000010600780c */ /* 0x000fda0003f06270 */
[----:B------:R-:W-:Y:S05]  /*0460*/  @!P0 BRA `(.L_x_47) ;  /* 0x00000004005c8947 */ /* 0x000fea0003800000 */
[----:B------:R-:W-:Y:S01]  /*0470*/  UIADD3 UR6, UP0, UPT, UR8, -0x1, URZ ;  /* 0xffffffff08067890 */ /* 0x000fe2000ff1e0ff */
[----:B------:R-:W-:-:S03]  /*0480*/  LOP3.LUT R20, R4, 0x7fffffff, RZ, 0xc0, !PT ;  /* 0x7fffffff04147812 */ /* 0x000fc600078ec0ff */
[----:B------:R-:W-:Y:S02]  /*0490*/  UIADD3.X UR7, UPT, UPT, UR9, -0x1, URZ, UP0, !UPT ;  /* 0xffffffff09077890 */ /* 0x000fe400087fe4ff */
[----:B------:R-:W-:-:S04]  /*04a0*/  ISETP.GE.U32.AND P0, PT, R20, UR6, PT ;  /* 0x0000000614007c0c */ /* 0x000fc8000bf06070 */
[----:B------:R-:W-:-:S13]  /*04b0*/  ISETP.GE.U32.AND.EX P0, PT, RZ, UR7, PT, P0 ;  /* 0x00000007ff007c0c */ /* 0x000fda000bf06100 */
[----:B------:R-:W-:Y:S05]  /*04c0*/  @P0 BRA `(.L_x_47) ;  /* 0x0000000400440947 */ /* 0x000fea0003800000 */
[----:B------:R-:W-:Y:S02]  /*04d0*/  LOP3.LUT R16, R0, 0x7fffffff, RZ, 0xc0, !PT ;  /* 0x7fffffff00107812 */ /* 0x000fe400078ec0ff */
[----:B------:R-:W-:-:S04]  /*04e0*/  IADD3 R7, P1, PT, R13, -0x1, RZ ;  /* 0xffffffff0d077810 */ /* 0x000fc80007f3e0ff */
[----:B------:R-:W-:Y:S02]  /*04f0*/  ISETP.GE.U32.AND P0, PT, R16, R7, PT ;  /* 0x000000071000720c */ /* 0x000fe40003f06070 */
[----:B------:R-:W-:-:S04]  /*0500*/  IADD3.X R6, PT, PT, R11, -0x1, RZ, P1, !PT ;  /* 0xffffffff0b067810 */ /* 0x000fc80000ffe4ff */
[----:B------:R-:W-:-:S13]  /*0510*/  ISETP.GE.U32.AND.EX P0, PT, RZ, R6, PT, P0 ;  /* 0x00000006ff00720c */ /* 0x000fda0003f06100 */
[----:B------:R-:W-:Y:S05]  /*0520*/  @P0 BRA `(.L_x_47) ;  /* 0x00000004002c0947 */ /* 0x000fea0003800000 */
[----:B------:R-:W1:Y:S01]  /*0530*/  LDCU.128 UR12, c[0x0][0x380] ;  /* 0x00007000ff0c77ac */ /* 0x000e620008000c00 */
[C---:B------:R-:W-:Y:S01]  /*0540*/  VIADD R5, R4.reuse, 0x1 ;  /* 0x0000000104057836 */ /* 0x040fe20000000000 */
[----:B------:R-:W-:Y:S01]  /*0550*/  IADD3 R14, PT, PT, R4, -0x1, RZ ;  /* 0xffffffff040e7810 */ /* 0x000fe20007ffe0ff */
[----:B------:R-:W-:Y:S02]  /*0560*/  IMAD.MOV.U32 R17, RZ, RZ, RZ ;  /* 0x000000ffff117224 */ /* 0x000fe400078e00ff */
[----:B------:R-:W-:Y:S01]  /*0570*/  VIADD R6, R0, 0xffffffff ;  /* 0xffffffff00067836 */ /* 0x000fe20000000000 */
[----:B------:R-:W-:Y:S01]  /*0580*/  SHF.R.S32.HI R10, RZ, 0x1f, R14 ;  /* 0x0000001fff0a7819 */ /* 0x000fe2000001140e */
[----:B------:R-:W-:-:S03]  /*0590*/  IMAD.WIDE.U32 R8, R5, R13, R16 ;  /* 0x0000000d05087225 */ /* 0x000fc600078e0010 */
[----:B------:R-:W-:Y:S01]  /*05a0*/  SHF.R.S32.HI R7, RZ, 0x1f, R6 ;  /* 0x0000001fff077819 */ /* 0x000fe20000011406 */
[----:B------:R-:W-:Y:S02]  /*05b0*/  IMAD R5, R5, R11, R9 ;  /* 0x0000000b05057224 */ /* 0x000fe400078e0209 */
[----:B------:R-:W-:Y:S02]  /*05c0*/  IMAD R9, R10, R13, RZ ;  /* 0x0000000d0a097224 */ /* 0x000fe400078e02ff */
[----:B------:R-:W-:Y:S02]  /*05d0*/  VIADD R18, R0, 0x1 ;  /* 0x0000000100127836 */ /* 0x000fe40000000000 */
[----:B------:R-:W-:Y:S01]  /*05e0*/  IMAD.MOV.U32 R19, RZ, RZ, RZ ;  /* 0x000000ffff137224 */ /* 0x000fe200078e00ff */
[----:B-1----:R-:W-:Y:S01]  /*05f0*/  LEA R4, P0, R8, UR12, 0x2 ;  /* 0x0000000c08047c11 */ /* 0x002fe2000f8010ff */
[C---:B------:R-:W-:Y:S02]  /*0600*/  IMAD R9, R14.reuse, R11, R9 ;  /* 0x0000000b0e097224 */ /* 0x040fe400078e0209 */
[----:B------:R-:W-:Y:S01]  /*0610*/  IMAD.WIDE.U32 R14, R14, R13, R16 ;  /* 0x0000000d0e0e7225 */ /* 0x000fe200078e0010 */
[----:B------:R-:W-:-:S03]  /*0620*/  LEA.HI.X R5, R8, UR13, R5, 0x2, P0 ;  /* 0x0000000d08057c11 */ /* 0x000fc600080f1405 */
[----:B------:R-:W-:Y:S01]  /*0630*/  IMAD R11, R20, R11, RZ ;  /* 0x0000000b140b7224 */ /* 0x000fe200078e02ff */
[----:B------:R-:W-:Y:S01]  /*0640*/  LEA R8, P0, R14, UR12, 0x2 ;  /* 0x0000000c0e087c11 */ /* 0x000fe2000f8010ff */
[CC--:B------:R-:W-:Y:S01]  /*0650*/  IMAD.WIDE.U32 R16, R20.reuse, R13.reuse, R16 ;  /* 0x0000000d14107225 */ /* 0x0c0fe200078e0010 */
[----:B0-----:R-:W2:Y:S03]  /*0660*/  LDG.E.U8 R0, desc[UR4][R4.64+0x1] ;  /* 0x0000010404007981 */ /* 0x001ea6000c1e1100 */
[----:B------:R-:W-:Y:S01]  /*0670*/  IMAD.WIDE.U32 R18, R20, R13, R18 ;  /* 0x0000000d14127225 */ /* 0x000fe200078e0012 */
[----:B------:R-:W-:-:S03]  /*0680*/  LEA R10, P3, R16, UR12, 0x2 ;  /* 0x0000000c100a7c11 */ /* 0x000fc6000f8610ff */
[----:B------:R-:W-:Y:S01]  /*0690*/  IMAD.WIDE.U32 R20, R20, R13, R6 ;  /* 0x0000000d14147225 */ /* 0x000fe200078e0006 */
[C---:B------:R-:W-:Y:S02]  /*06a0*/  IADD3 R13, PT, PT, R11.reuse, R19, RZ ;  /* 0x000000130b0d7210 */ /* 0x040fe40007ffe0ff */
[----:B------:R-:W-:Y:S01]  /*06b0*/  LEA R12, P2, R18, UR12, 0x2 ;  /* 0x0000000c120c7c11 */ /* 0x000fe2000f8410ff */
[----:B------:R-:W-:Y:S01]  /*06c0*/  IMAD.IADD R7, R11, 0x1, R17 ;  /* 0x000000010b077824 */ /* 0x000fe200078e0211 */
[----:B------:R-:W-:Y:S01]  /*06d0*/  LEA R6, P1, R20, UR12, 0x2 ;  /* 0x0000000c14067c11 */ /* 0x000fe2000f8210ff */
[----:B------:R-:W-:Y:S01]  /*06e0*/  IMAD.IADD R9, R15, 0x1, R9 ;  /* 0x000000010f097824 */ /* 0x000fe200078e0209 */
[----:B------:R-:W-:Y:S01]  /*06f0*/  LEA.HI.X R13, R18, UR13, R13, 0x2, P2 ;  /* 0x0000000d120d7c11 */ /* 0x000fe200090f140d */
[----:B------:R-:W-:Y:S01]  /*0700*/  IMAD.IADD R15, R21, 0x1, R11 ;  /* 0x00000001150f7824 */ /* 0x000fe200078e020b */
[----:B------:R-:W-:Y:S01]  /*0710*/  LEA.HI.X R11, R16, UR13, R7, 0x2, P3 ;  /* 0x0000000d100b7c11 */ /* 0x000fe200098f1407 */
[----:B------:R-:W3:Y:S01]  /*0720*/  LDG.E.U8 R18, desc[UR4][R4.64+0x3] ;  /* 0x0000030404127981 */ /* 0x000ee2000c1e1100 */
[----:B------:R-:W-:-:S02]  /*0730*/  LEA.HI.X R9, R14, UR13, R9, 0x2, P0 ;  /* 0x0000000d0e097c11 */ /* 0x000fc400080f1409 */
[----:B------:R-:W-:Y:S01]  /*0740*/  LEA.HI.X R7, R20, UR13, R15, 0x2, P1 ;  /* 0x0000000d14077c11 */ /* 0x000fe200088f140f */
[----:B------:R-:W4:Y:S04]  /*0750*/  LDG.E.U8 R14, desc[UR4][R4.64] ;  /* 0x00000004040e7981 */ /* 0x000f28000c1e1100 */
[----:B------:R-:W5:Y:S04]  /*0760*/  LDG.E.U8 R15, desc[UR4][R4.64+0x2] ;  /* 0x00000204040f7981 */ /* 0x000f68000c1e1100 */
[----:B------:R-:W2:Y:S04]  /*0770*/  LDG.E.U8 R23, desc[UR4][R8.64+0x1] ;  /* 0x0000010408177981 */ /* 0x000ea8000c1e1100 */
[----:B------:R-:W5:Y:S04]  /*0780*/  LDG.E.U8 R16, desc[UR4][R8.64+0x2] ;  /* 0x0000020408107981 */ /* 0x000f68000c1e1100 */
[----:B------:R-:W4:Y:S04]  /*0790*/  LDG.E.U8 R17, desc[UR4][R8.64] ;  /* 0x0000000408117981 */ /* 0x000f28000c1e1100 */
[----:B------:R-:W3:Y:S04]  /*07a0*/  LDG.E.U8 R21, desc[UR4][R8.64+0x3] ;  /* 0x0000030408157981 */ /* 0x000ee8000c1e1100 */
[----:B------:R-:W2:Y:S04]  /*07b0*/  LDG.E.U8 R27, desc[UR4][R6.64+0x1] ;  /* 0x00000104061b7981 */ /* 0x000ea8000c1e1100 */
[----:B------:R-:W5:Y:S04]  /*07c0*/  LDG.E.U8 R28, desc[UR4][R6.64+0x2] ;  /* 0x00000204061c7981 */ /* 0x000f68000c1e1100 */
[----:B------:R-:W4:Y:S04]  /*07d0*/  LDG.E.U8 R20, desc[UR4][R6.64] ;  /* 0x0000000406147981 */ /* 0x000f28000c1e1100 */
[----:B------:R0:W3:Y:S04]  /*07e0*/  LDG.E.U8 R29, desc[UR4][R6.64+0x3] ;  /* 0x00000304061d7981 */ /* 0x0000e8000c1e1100 */
[----:B------:R-:W3:Y:S04]  /*07f0*/  LDG.E.U8 R24, desc[UR4][R12.64+0x3] ;  /* 0x000003040c187981 */ /* 0x000ee8000c1e1100 */
[----:B------:R-:W3:Y:S04]  /*0800*/  LDG.E.U8 R26, desc[UR4][R12.64+0x1] ;  /* 0x000001040c1a7981 */ /* 0x000ee8000c1e1100 */
[----:B------:R-:W3:Y:S04]  /*0810*/  LDG.E.U8 R22, desc[UR4][R12.64+0x2] ;  /* 0x000002040c167981 */ /* 0x000ee8000c1e1100 */
[----:B------:R-:W3:Y:S04]  /*0820*/  LDG.E.U8 R19, desc[UR4][R12.64] ;  /* 0x000000040c137981 */ /* 0x000ee8000c1e1100 */
[----:B------:R-:W3:Y:S04]  /*0830*/  LDG.E.U8 R25, desc[UR4][R10.64+0x1] ;  /* 0x000001040a197981 */ /* 0x000ee8000c1e1100 */
[----:B------:R-:W3:Y:S04]  /*0840*/  LDG.E.U8 R4, desc[UR4][R10.64+0x2] ;  /* 0x000002040a047981 */ /* 0x000ee8000c1e1100 */
[----:B------:R-:W3:Y:S04]  /*0850*/  LDG.E.U8 R5, desc[UR4][R10.64] ;  /* 0x000000040a057981 */ /* 0x000ee8000c1e1100 */
[----:B------:R-:W3:Y:S01]  /*0860*/  LDG.E.U8 R8, desc[UR4][R10.64+0x3] ;  /* 0x000003040a087981 */ /* 0x000ee2000c1e1100 */
[----:B0-----:R-:W-:-:S04]  /*0870*/  LEA R6, P0, R2, UR14, 0x2 ;  /* 0x0000000e02067c11 */ /* 0x001fc8000f8010ff */
[----:B------:R-:W-:Y:S02]  /*0880*/  LEA.HI.X R7, R2, UR15, R3, 0x2, P0 ;  /* 0x0000000f02077c11 */ /* 0x000fe400080f1403 */
[----:B--2---:R-:W-:Y:S02]  /*0890*/  IADD3 R23, PT, PT, R0, R27, R23 ;  /* 0x0000001b00177210 */ /* 0x004fe40007ffe017 */
[----:B-----5:R-:W-:Y:S02]  /*08a0*/  IADD3 R15, PT, PT, R15, R28, R16 ;  /* 0x0000001c0f0f7210 */ /* 0x020fe40007ffe010 */
[----:B----4-:R-:W-:Y:S02]  /*08b0*/  IADD3 R14, PT, PT, R14, R20, R17 ;  /* 0x000000140e0e7210 */ /* 0x010fe40007ffe011 */
[----:B---3--:R-:W-:-:S04]  /*08c0*/  IADD3 R21, PT, PT, R18, R29, R21 ;  /* 0x0000001d12157210 */ /* 0x008fc80007ffe015 */
[----:B------:R-:W-:Y:S01]  /*08d0*/  IADD3 R21, PT, PT, R24, R21, RZ ;  /* 0x0000001518157210 */ /* 0x000fe20007ffe0ff */
[----:B------:R-:W-:Y:S02]  /*08e0*/  IMAD.IADD R26, R26, 0x1, R23 ;  /* 0x000000011a1a7824 */ /* 0x000fe400078e0217 */
[----:B------:R-:W-:Y:S02]  /*08f0*/  IMAD.IADD R15, R22, 0x1, R15 ;  /* 0x00000001160f7824 */ /* 0x000fe400078e020f */
[----:B------:R-:W-:Y:S02]  /*0900*/  IMAD.IADD R14, R19, 0x1, R14 ;  /* 0x00000001130e7824 */ /* 0x000fe400078e020e */
[----:B------:R-:W-:Y:S02]  /*0910*/  IMAD R25, R25, 0x5, -R26 ;  /* 0x0000000519197824 */ /* 0x000fe400078e0a1a */
[----:B------:R-:W-:Y:S02]  /*0920*/  IMAD R4, R4, 0x5, -R15 ;  /* 0x0000000504047824 */ /* 0x000fe400078e0a0f */
[----:B------:R-:W-:-:S02]  /*0930*/  IMAD R5, R5, 0x5, -R14 ;  /* 0x0000000505057824 */ /* 0x000fc400078e0a0e */
[----:B------:R-:W-:Y:S01]  /*0940*/  IMAD R8, R8, 0x5, -R21 ;  /* 0x0000000508087824 */ /* 0x000fe200078e0a15 */
[----:B------:R-:W-:Y:S02]  /*0950*/  VIMNMX R25, PT, PT, R25, 0xff, PT ;  /* 0x000000ff19197848 */ /* 0x000fe40003fe0100 */
[----:B------:R-:W-:Y:S02]  /*0960*/  VIMNMX R3, PT, PT, R4, 0xff, PT ;  /* 0x000000ff04037848 */ /* 0x000fe40003fe0100 */
[----:B------:R-:W-:Y:S02]  /*0970*/  VIMNMX R5, PT, PT, R5, 0xff, PT ;  /* 0x000000ff05057848 */ /* 0x000fe40003fe0100 */
[----:B------:R-:W-:Y:S01]  /*0980*/  VIMNMX R9, PT, PT, R8, 0xff, PT ;  /* 0x000000ff08097848 */ /* 0x000fe20003fe0100 */
[----:B------:R-:W-:Y:S04]  /*0990*/  STG.E.U8 desc[UR4][R6.64+0x1], R25 ;  /* 0x0000011906007986 */ /* 0x000fe8000c101104 */
[----:B------:R-:W-:Y:S04]  /*09a0*/  STG.E.U8 desc[UR4][R6.64+0x2], R3 ;  /* 0x0000020306007986 */ /* 0x000fe8000c101104 */
[----:B------:R-:W-:Y:S04]  /*09b0*/  STG.E.U8 desc[UR4][R6.64], R5 ;  /* 0x0000000506007986 */ /* 0x000fe8000c101104 */
[----:B------:R-:W-:Y:S01]  /*09c0*/  STG.E.U8 desc[UR4][R6.64+0x3], R9 ;  /* 0x0000030906007986 */ /* 0x000fe2000c101104 */
[----:B------:R-:W-:Y:S05]  /*09d0*/  EXIT ;  /* 0x000000000000794d */ /* 0x000fea0003800000 */
.L_x_47:
[----:B0-----:R-:W-:Y:S05]  /*09e0*/  BSYNC.RECONVERGENT B0 ;  /* 0x0000000000007941 */ /* 0x001fea0003800200 */
.L_x_46:
[----:B------:R-:W0:Y:S01]  /*09f0*/  LDCU.128 UR12, c[0x0][0x380] ;  /* 0x00007000ff0c77ac */ /* 0x000e220008000c00 */
[C---:B------:R-:W-:Y:S01]  /*0a00*/  IMAD.SHL.U32 R0, R2.reuse, 0x4, RZ ;  /* 0x0000000402007824 */ /* 0x040fe200078e00ff */
[----:B------:R-:W-:-:S04]  /*0a10*/  SHF.L.U64.HI R3, R2, 0x2, R3 ;  /* 0x0000000202037819 */ /* 0x000fc80000010203 */
[----:B0-----:R-:W-:-:S04]  /*0a20*/  IADD3 R4, P0, PT, R0, UR12, RZ ;  /* 0x0000000c00047c10 */ /* 0x001fc8000ff1e0ff */
[----:B------:R-:W-:-:S05]  /*0a30*/  IADD3.X R5, PT, PT, R3, UR13, RZ, P0, !PT ;  /* 0x0000000d03057c10 */ /* 0x000fca00087fe4ff */
[----:B------:R-:W2:Y:S04]  /*0a40*/  LDG.E.U8 R7, desc[UR4][R4.64] ;  /* 0x0000000404077981 */ /* 0x000ea8000c1e1100 */
[----:B------:R-:W3:Y:S04]  /*0a50*/  LDG.E.U8 R9, desc[UR4][R4.64+0x1] ;  /* 0x0000010404097981 */ /* 0x000ee8000c1e1100 */
[----:B------:R-:W4:Y:S04]  /*0a60*/  LDG.E.U8 R11, desc[UR4][R4.64+0x2] ;  /* 0x00000204040b7981 */ /* 0x000f28000c1e1100 */
[----:B------:R-:W5:Y:S01]  /*0a70*/  LDG.E.U8 R13, desc[UR4][R4.64+0x3] ;  /* 0x00000304040d7981 */ /* 0x000f62000c1e1100 */
[----:B------:R-:W-:-:S04]  /*0a80*/  IADD3 R2, P0, PT, R0, UR14, RZ ;  /* 0x0000000e00027c10 */ /* 0x000fc8000ff1e0ff */
[----:B------:R-:W-:-:S05]  /*0a90*/  IADD3.X R3, PT, PT, R3, UR15, RZ, P0, !PT ;  /* 0x0000000f03037c10 */ /* 0x000fca00087fe4ff */
[----:B--2---:R-:W-:Y:S04]  /*0aa0*/  STG.E.U8 desc[UR4][R2.64], R7 ;  /* 0x0000000702007986 */ /* 0x004fe8000c101104 */
[----:B---3--:R-:W-:Y:S04]  /*0ab0*/  STG.E.U8 desc[UR4][R2.64+0x1], R9 ;  /* 0x0000010902007986 */ /* 0x008fe8000c101104 */
[----:B----4-:R-:W-:Y:S04]  /*0ac0*/  STG.E.U8 desc[UR4][R2.64+0x2], R11 ;  /* 0x0000020b02007986 */ /* 0x010fe8000c101104 */
[----:B-----5:R-:W-:Y:S01]  /*0ad0*/  STG.E.U8 desc[UR4][R2.64+0x3], R13 ;  /* 0x0000030d02007986 */ /* 0x020fe2000c101104 */
[----:B------:R-:W-:Y:S05]  /*0ae0*/  EXIT ;  /* 0x000000000000794d */ /* 0x000fea0003800000 */
        .weak           $__internal_0_$__cuda_sm20_div_u64
        .type           $__internal_0_$__cuda_sm20_div_u64,@function
        .size           $__internal_0_$__cuda_sm20_div_u64,(.L_x_49 - $__internal_0_$__cuda_sm20_div_u64)
$__internal_0_$__cuda_sm20_div_u64:
[----:B------:R-:W0:Y:S01]  /*0af0*/  LDCU.64 UR4, c[0x0][0x398] ;  /* 0x00007300ff0477ac */ /* 0x000e220008000a00 */
[----:B------:R-:W1:Y:S01]  /*0b00*/  LDC.64 R4, c[0x0][0x398] ;  /* 0x0000e600ff047b82 */ /* 0x000e620000000a00 */
[----:B0-----:R-:W0:Y:S08]  /*0b10*/  I2F.U64.RP R10, UR4 ;  /* 0x00000004000a7d12 */ /* 0x001e300008309000 */
[----:B0-----:R-:W0:Y:S02]  /*0b20*/  MUFU.RCP R10, R10 ;  /* 0x0000000a000a7308 */ /* 0x001e240000001000 */
[----:B0-----:R-:W-:-:S06]  /*0b30*/  VIADD R6, R10, 0x1ffffffe ;  /* 0x1ffffffe0a067836 */ /* 0x001fcc0000000000 */
[----:B------:R-:W1:Y:S02]  /*0b40*/  F2I.U64.TRUNC R6, R6 ;  /* 0x0000000600067311 */ /* 0x000e64000020d800 */
[----:B-1----:R-:W-:-:S04]  /*0b50*/  IMAD.WIDE.U32 R8, R6, R4, RZ ;  /* 0x0000000406087225 */ /* 0x002fc800078e00ff */
[----:B------:R-:W-:Y:S01]  /*0b60*/  IMAD R9, R6, R5, R9 ;  /* 0x0000000506097224 */ /* 0x000fe200078e0209 */
[----:B------:R-:W-:-:S03]  /*0b70*/  IADD3 R11, P0, PT, RZ, -R8, RZ ;  /* 0x80000008ff0b7210 */ /* 0x000fc60007f1e0ff */
[----:B------:R-:W-:Y:S02]  /*0b80*/  IMAD R9, R7, R4, R9 ;  /* 0x0000000407097224 */ /* 0x000fe400078e0209 */
[----:B------:R-:W-:-:S04]  /*0b90*/  IMAD.HI.U32 R8, R6, R11, RZ ;  /* 0x0000000b06087227 */ /* 0x000fc800078e00ff */
[----:B------:R-:W-:Y:S02]  /*0ba0*/  IMAD.X R13, RZ, RZ, ~R9, P0 ;  /* 0x000000ffff0d7224 */ /* 0x000fe400000e0e09 */
[----:B------:R-:W-:Y:S02]  /*0bb0*/  IMAD.MOV.U32 R9, RZ, RZ, R6 ;  /* 0x000000ffff097224 */ /* 0x000fe400078e0006 */
[-C--:B------:R-:W-:Y:S02]  /*0bc0*/  IMAD R15, R7, R13.reuse, RZ ;  /* 0x0000000d070f7224 */ /* 0x080fe400078e02ff */
[----:B------:R-:W-:-:S04]  /*0bd0*/  IMAD.WIDE.U32 R8, P0, R6, R13, R8 ;  /* 0x0000000d06087225 */ /* 0x000fc80007800008 */
[----:B------:R-:W-:-:S04]  /*0be0*/  IMAD.HI.U32 R13, R7, R13, RZ ;  /* 0x0000000d070d7227 */ /* 0x000fc800078e00ff */
[----:B------:R-:W-:-:S05]  /*0bf0*/  IMAD.HI.U32 R8, P1, R7, R11, R8 ;  /* 0x0000000b07087227 */ /* 0x000fca0007820008 */
[----:B------:R-:W-:Y:S01]  /*0c00*/  IADD3 R9, P2, PT, R15, R8, RZ ;  /* 0x000000080f097210 */ /* 0x000fe20007f5e0ff */
[----:B------:R-:W-:-:S04]  /*0c10*/  IMAD.X R8, R13, 0x1, R7, P0 ;  /* 0x000000010d087824 */ /* 0x000fc800000e0607 */
[----:B------:R-:W-:Y:S01]  /*0c20*/  IMAD.WIDE.U32 R6, R9, R4, RZ ;  /* 0x0000000409067225 */ /* 0x000fe200078e00ff */
[----:B------:R-:W-:-:S03]  /*0c30*/  IADD3.X R11, PT, PT, RZ, RZ, R8, P2, P1 ;  /* 0x000000ffff0b7210 */ /* 0x000fc600017e2408 */
[----:B------:R-:W-:Y:S01]  /*0c40*/  IMAD R7, R9, R5, R7 ;  /* 0x0000000509077224 */ /* 0x000fe200078e0207 */
[----:B------:R-:W-:-:S03]  /*0c50*/  IADD3 R13, P0, PT, RZ, -R6, RZ ;  /* 0x80000006ff0d7210 */ /* 0x000fc60007f1e0ff */
[----:B------:R-:W-:Y:S02]  /*0c60*/  IMAD R7, R11, R4, R7 ;  /* 0x000000040b077224 */ /* 0x000fe400078e0207 */
[----:B------:R-:W-:-:S03]  /*0c70*/  IMAD.HI.U32 R8, R9, R13, RZ ;  /* 0x0000000d09087227 */ /* 0x000fc600078e00ff */
[----:B------:R-:W-:Y:S01]  /*0c80*/  IADD3.X R6, PT, PT, RZ, ~R7, RZ, P0, !PT ;  /* 0x80000007ff067210 */ /* 0x000fe200007fe4ff */
[----:B------:R-:W-:-:S04]  /*0c90*/  IMAD.MOV.U32 R7, RZ, RZ, RZ ;  /* 0x000000ffff077224 */ /* 0x000fc800078e00ff */
[----:B------:R-:W-:-:S04]  /*0ca0*/  IMAD.WIDE.U32 R8, P0, R9, R6, R8 ;  /* 0x0000000609087225 */ /* 0x000fc80007800008 */
[C---:B------:R-:W-:Y:S02]  /*0cb0*/  IMAD R10, R11.reuse, R6, RZ ;  /* 0x000000060b0a7224 */ /* 0x040fe400078e02ff */
[----:B------:R-:W-:-:S04]  /*0cc0*/  IMAD.HI.U32 R9, P1, R11, R13, R8 ;  /* 0x0000000d0b097227 */ /* 0x000fc80007820008 */
[----:B------:R-:W-:Y:S01]  /*0cd0*/  IMAD.HI.U32 R6, R11, R6, RZ ;  /* 0x000000060b067227 */ /* 0x000fe200078e00ff */
[----:B------:R-:W-:-:S03]  /*0ce0*/  IADD3 R9, P2, PT, R10, R9, RZ ;  /* 0x000000090a097210 */ /* 0x000fc60007f5e0ff */
[----:B------:R-:W-:Y:S02]  /*0cf0*/  IMAD.X R11, R6, 0x1, R11, P0 ;  /* 0x00000001060b7824 */ /* 0x000fe400000e060b */
[----:B------:R-:W-:-:S03]  /*0d00*/  IMAD.HI.U32 R6, R9, R2, RZ ;  /* 0x0000000209067227 */ /* 0x000fc600078e00ff */
[----:B------:R-:W-:Y:S01]  /*0d10*/  IADD3.X R11, PT, PT, RZ, RZ, R11, P2, P1 ;  /* 0x000000ffff0b7210 */ /* 0x000fe200017e240b */
[----:B------:R-:W-:-:S04]  /*0d20*/  IMAD.WIDE.U32 R6, R9, R3, R6 ;  /* 0x0000000309067225 */ /* 0x000fc800078e0006 */
[C---:B------:R-:W-:Y:S02]  /*0d30*/  IMAD R9, R11.reuse, R3, RZ ;  /* 0x000000030b097224 */ /* 0x040fe400078e02ff */
[----:B------:R-:W-:-:S04]  /*0d40*/  IMAD.HI.U32 R6, P0, R11, R2, R6 ;  /* 0x000000020b067227 */ /* 0x000fc80007800006 */
[----:B------:R-:W-:Y:S01]  /*0d50*/  IMAD.HI.U32 R8, R11, R3, RZ ;  /* 0x000000030b087227 */ /* 0x000fe200078e00ff */
[----:B------:R-:W-:-:S03]  /*0d60*/  IADD3 R9, P1, PT, R9, R6, RZ ;  /* 0x0000000609097210 */ /* 0x000fc60007f3e0ff */
[----:B------:R-:W-:Y:S02]  /*0d70*/  IMAD.X R8, RZ, RZ, R8, P0 ;  /* 0x000000ffff087224 */ /* 0x000fe400000e0608 */
[----:B------:R-:W-:-:S04]  /*0d80*/  IMAD.WIDE.U32 R6, R9, R4, RZ ;  /* 0x0000000409067225 */ /* 0x000fc800078e00ff */
[----:B------:R-:W-:Y:S01]  /*0d90*/  IMAD.X R11, RZ, RZ, R8, P1 ;  /* 0x000000ffff0b7224 */ /* 0x000fe200008e0608 */
[----:B------:R-:W-:Y:S01]  /*0da0*/  IADD3 R13, P1, PT, -R6, R2, RZ ;  /* 0x00000002060d7210 */ /* 0x000fe20007f3e1ff */
[C---:B------:R-:W-:Y:S01]  /*0db0*/  IMAD R7, R9.reuse, R5, R7 ;  /* 0x0000000509077224 */ /* 0x040fe200078e0207 */
[----:B------:R-:W-:Y:S02]  /*0dc0*/  IADD3 R6, P2, PT, R9, 0x1, RZ ;  /* 0x0000000109067810 */ /* 0x000fe40007f5e0ff */
[-C--:B------:R-:W-:Y:S01]  /*0dd0*/  ISETP.GE.U32.AND P0, PT, R13, R4.reuse, PT ;  /* 0x000000040d00720c */ /* 0x080fe20003f06070 */
[-C--:B------:R-:W-:Y:S02]  /*0de0*/  IMAD R7, R11, R4.reuse, R7 ;  /* 0x000000040b077224 */ /* 0x080fe400078e0207 */
[----:B------:R-:W-:Y:S02]  /*0df0*/  IMAD.X R8, RZ, RZ, R11, P2 ;  /* 0x000000ffff087224 */ /* 0x000fe400010e060b */
[----:B------:R-:W-:Y:S01]  /*0e00*/  IMAD.X R12, R3, 0x1, ~R7, P1 ;  /* 0x00000001030c7824 */ /* 0x000fe200008e0e07 */
[----:B------:R-:W-:-:S04]  /*0e10*/  IADD3 R7, P1, PT, R13, -R4, RZ ;  /* 0x800000040d077210 */ /* 0x000fc80007f3e0ff */
[CC--:B------:R-:W-:Y:S02]  /*0e20*/  ISETP.GE.U32.AND.EX P0, PT, R12.reuse, R5.reuse, PT, P0 ;  /* 0x000000050c00720c */ /* 0x0c0fe40003f06100 */
[----:B------:R-:W-:Y:S02]  /*0e30*/  IADD3.X R10, PT, PT, R12, ~R5, RZ, P1, !PT ;  /* 0x800000050c0a7210 */ /* 0x000fe40000ffe4ff */
[----:B------:R-:W-:Y:S02]  /*0e40*/  SEL R9, R6, R9, P0 ;  /* 0x0000000906097207 */ /* 0x000fe40000000000 */
[----:B------:R-:W-:Y:S02]  /*0e50*/  SEL R7, R7, R13, P0 ;  /* 0x0000000d07077207 */ /* 0x000fe40000000000 */
[----:B------:R-:W-:Y:S02]  /*0e60*/  SEL R8, R8, R11, P0 ;  /* 0x0000000b08087207 */ /* 0x000fe40000000000 */
[----:B------:R-:W-:-:S02]  /*0e70*/  IADD3 R6, P2, PT, R9, 0x1, RZ ;  /* 0x0000000109067810 */ /* 0x000fc40007f5e0ff */
[----:B------:R-:W-:Y:S02]  /*0e80*/  SEL R10, R10, R12, P0 ;  /* 0x0000000c0a0a7207 */ /* 0x000fe40000000000 */
[----:B------:R-:W-:Y:S01]  /*0e90*/  ISETP.GE.U32.AND P0, PT, R7, R4, PT ;  /* 0x000000040700720c */ /* 0x000fe20003f06070 */
[----:B------:R-:W-:Y:S01]  /*0ea0*/  IMAD.X R7, RZ, RZ, R8, P2 ;  /* 0x000000ffff077224 */ /* 0x000fe200010e0608 */
[----:B------:R-:W-:Y:S01]  /*0eb0*/  ISETP.NE.U32.AND P1, PT, R4, RZ, PT ;  /* 0x000000ff0400720c */ /* 0x000fe20003f25070 */
[----:B------:R-:W-:Y:S01]  /*0ec0*/  IMAD.MOV.U32 R4, RZ, RZ, R0 ;  /* 0x000000ffff047224 */ /* 0x000fe200078e0000 */
[----:B------:R-:W-:Y:S02]  /*0ed0*/  ISETP.GE.U32.AND.EX P0, PT, R10, R5, PT, P0 ;  /* 0x000000050a00720c */ /* 0x000fe40003f06100 */
[----:B------:R-:W-:Y:S01]  /*0ee0*/  ISETP.NE.AND.EX P1, PT, R5, RZ, PT, P1 ;  /* 0x000000ff0500720c */ /* 0x000fe20003f25310 */
[----:B------:R-:W-:Y:S01]  /*0ef0*/  IMAD.MOV.U32 R5, RZ, RZ, 0x0 ;  /* 0x00000000ff057424 */ /* 0x000fe200078e00ff */
[----:B------:R-:W-:-:S02]  /*0f00*/  SEL R6, R6, R9, P0 ;  /* 0x0000000906067207 */ /* 0x000fc40000000000 */
[----:B------:R-:W-:Y:S02]  /*0f10*/  SEL R7, R7, R8, P0 ;  /* 0x0000000807077207 */ /* 0x000fe40000000000 */
[----:B------:R-:W-:Y:S02]  /*0f20*/  SEL R6, R6, 0xffffffff, P1 ;  /* 0xffffffff06067807 */ /* 0x000fe40000800000 */
[----:B------:R-:W-:Y:S01]  /*0f30*/  SEL R7, R7, 0xffffffff, P1 ;  /* 0xffffffff07077807 */ /* 0x000fe20000800000 */
[----:B------:R-:W-:Y:S06]  /*0f40*/  RET.REL.NODEC R4 `(_Z17increase_contrastP5PixelS0_mm) ;  /* 0xfffffff0042c7950 */ /* 0x000fec0003c3ffff */
.L_x_48:
        /* <DEDUP_REMOVED lines=11> */
.L_x_49:


//--------------------- .nv.shared.reserved.0     --------------------------
	.section	.nv.shared.reserved.0,"aw",@nobits
	.weak		__nv_reservedSMEM_offset_0_alias
	.size		__nv_reservedSMEM_offset_0_alias, 0, 64
	.other		__nv_reservedSMEM_offset_0_alias,@"STO_CUDA_RESERVED_SHARED STV_DEFAULT"
__nv_reservedSMEM_offset_0_alias:
	.zero		0
	.zero		64


//--------------------- .nv.global                --------------------------
	.section	.nv.global,"aw",@nobits
.nv.global:
	.type		_ZN34_INTERNAL_4be57c01_4_k_cu_49f0ee676thrust24THRUST_300001_SM_1000_NS3seqE,@object
	.size		_ZN34_INTERNAL_4be57c01_4_k_cu_49f0ee676thrust24THRUST_300001_SM_1000_NS3seqE,(_ZN34_INTERNAL_4be57c01_4_k_cu_49f0ee674cuda3std3__48in_placeE - _ZN34_INTERNAL_4be57c01_4_k_cu_49f0ee676thrust24THRUST_300001_SM_1000_NS3seqE)
_ZN34_INTERNAL_4be57c01_4_k_cu_49f0ee676thrust24THRUST_300001_SM_1000_NS3seqE:
	.zero		1
	.type		_ZN34_INTERNAL_4be57c01_4_k_cu_49f0ee674cuda3std3__48in_placeE,@object
	.size		_ZN34_INTERNAL_4be57c01_4_k_cu_49f0ee674cuda3std3__48in_placeE,(_ZN34_INTERNAL_4be57c01_4_k_cu_49f0ee674cuda3std6ranges3__45__cpo4sizeE - _ZN34_INTERNAL_4be57c01_4_k_cu_49f0ee674cuda3std3__48in_placeE)
_ZN34_INTERNAL_4be57c01_4_k_cu_49f0ee674cuda3std3__48in_placeE:
	.zero		1
	.type		_ZN34_INTERNAL_4be57c01_4_k_cu_49f0ee674cuda3std6ranges3__45__cpo4sizeE,@object
	.size		_ZN34_INTERNAL_4be57c01_4_k_cu_49f0ee674cuda3std6ranges3__45__cpo4sizeE,(_ZN34_INTERNAL_4be57c01_4_k_cu_49f0ee676thrust24THRUST_300001_SM_1000_NS12placeholders2_3E - _ZN34_INTERNAL_4be57c01_4_k_cu_49f0ee674cuda3std6ranges3__45__cpo4sizeE)
_ZN34_INTERNAL_4be57c01_4_k_cu_49f0ee674cuda3std6ranges3__45__cpo4sizeE:
	.zero		1
	.type		_ZN34_INTERNAL_4be57c01_4_k_cu_49f0ee676thrust24THRUST_300001_SM_1000_NS12placeholders2_3E,@object
	.size		_ZN34_INTERNAL_4be57c01_4_k_cu_49f0ee676thrust24THRUST_300001_SM_1000_NS12placeholders2_3E,(_ZN34_INTERNAL_4be57c01_4_k_cu_49f0ee674cuda3std3__45__cpo6cbeginE - _ZN34_INTERNAL_4be57c01_4_k_cu_49f0ee676thrust24THRUST_300001_SM_1000_NS12placeholders2_3E)
_ZN34_INTERNAL_4be57c01_4_k_cu_49f0ee676thrust24THRUST_300001_SM_1000_NS12placeholders2_3E:
	.zero		1
	.type		_ZN34_INTERNAL_4be57c01_4_k_cu_49f0ee674cuda3std3__45__cpo6cbeginE,@object
	.size		_ZN34_INTERNAL_4be57c01_4_k_cu_49f0ee674cuda3std3__45__cpo6cbeginE,(_ZN34_INTERNAL_4be57c01_4_k_cu_49f0ee674cuda3std6ranges3__45__cpo6cbeginE - _ZN34_INTERNAL_4be57c01_4_k_cu_49f0ee674cuda3std3__45__cpo6cbeginE)
_ZN34_INTERNAL_4be57c01_4_k_cu_49f0ee674cuda3std3__45__cpo6cbeginE:
	.zero		1
	.type		_ZN34_INTERNAL_4be57c01_4_k_cu_49f0ee674cuda3std6ranges3__45__cpo6cbeginE,@object
	.size		_ZN34_INTERNAL_4be57c01_4_k_cu_49f0ee674cuda3std6ranges3__45__cpo6cbeginE,(_ZN34_INTERNAL_4be57c01_4_k_cu_49f0ee676thrust24THRUST_300001_SM_1000_NS12placeholders2_7E - _ZN34_INTERNAL_4be57c01_4_k_cu_49f0ee674cuda3std6ranges3__45__cpo6cbeginE)
_ZN34_INTERNAL_4be57c01_4_k_cu_49f0ee674cuda3std6ranges3__45__cpo6cbeginE:
	.zero		1
	.type		_ZN34_INTERNAL_4be57c01_4_k_cu_49f0ee676thrust24THRUST_300001_SM_1000_NS12placeholders2_7E,@object
	.size		_ZN34_INTERNAL_4be57c01_4_k_cu_49f0ee676thrust24THRUST_300001_SM_1000_NS12placeholders2_7E,(_ZN34_INTERNAL_4be57c01_4_k_cu_49f0ee674cuda3std3__45__cpo7crbeginE - _ZN34_INTERNAL_4be57c01_4_k_cu_49f0ee676thrust24THRUST_300001_SM_1000_NS12placeholders2_7E)
_ZN34_INTERNAL_4be57c01_4_k_cu_49f0ee676thrust24THRUST_300001_SM_1000_NS12placeholders2_7E:
	.zero		1
	.type		_ZN34_INTERNAL_4be57c01_4_k_cu_49f0ee674cuda3std3__45__cpo7crbeginE,@object
	.size		_ZN34_INTERNAL_4be57c01_4_k_cu_49f0ee674cuda3std3__45__cpo7crbeginE,(_ZN34_INTERNAL_4be57c01_4_k_cu_49f0ee674cuda3std6ranges3__45__cpo4nextE - _ZN34_INTERNAL_4be57c01_4_k_cu_49f0ee674cuda3std3__45__cpo7crbeginE)
_ZN34_INTERNAL_4be57c01_4_k_cu_49f0ee674cuda3std3__45__cpo7crbeginE:
	.zero		1
	.type		_ZN34_INTERNAL_4be57c01_4_k_cu_49f0ee674cuda3std6ranges3__45__cpo4nextE,@object
	.size		_ZN34_INTERNAL_4be57c01_4_k_cu_49f0ee674cuda3std6ranges3__45__cpo4nextE,(_ZN34_INTERNAL_4be57c01_4_k_cu_49f0ee674cuda3std6ranges3__45__cpo4swapE - _ZN34_INTERNAL_4be57c01_4_k_cu_49f0ee674cuda3std6ranges3__45__cpo4nextE)
_ZN34_INTERNAL_4be57c01_4_k_cu_49f0ee674cuda3std6ranges3__45__cpo4nextE:
	.zero		1
	.type		_ZN34_INTERNAL_4be57c01_4_k_cu_49f0ee674cuda3std6ranges3__45__cpo4swapE,@object
	.size		_ZN34_INTERNAL_4be57c01_4_k_cu_49f0ee674cuda3std6ranges3__45__cpo4swapE,(_ZN34_INTERNAL_4be57c01_4_k_cu_49f0ee676thrust24THRUST_300001_SM_1000_NS8cuda_cub10par_nosyncE - _ZN34_INTERNAL_4be57c01_4_k_cu_49f0ee674cuda3std6ranges3__45__cpo4swapE)
_ZN34_INTERNAL_4be57c01_4_k_cu_49f0ee674cuda3std6ranges3__45__cpo4swapE:
	.zero		1
	.type		_ZN34_INTERNAL_4be57c01_4_k_cu_49f0ee676thrust24THRUST_300001_SM_1000_NS8cuda_cub10par_nosyncE,@object
	.size		_ZN34_INTERNAL_4be57c01_4_k_cu_49f0ee676thrust24THRUST_300001_SM_1000_NS8cuda_cub10par_nosyncE,(_ZN34_INTERNAL_4be57c01_4_k_cu_49f0ee676thrust24THRUST_300001_SM_1000_NS12placeholders2_9E - _ZN34_INTERNAL_4be57c01_4_k_cu_49f0ee676thrust24THRUST_300001_SM_1000_NS8cuda_cub10par_nosyncE)
_ZN34_INTERNAL_4be57c01_4_k_cu_49f0ee676thrust24THRUST_300001_SM_1000_NS8cuda_cub10par_nosyncE:
	.zero		1
	.type		_ZN34_INTERNAL_4be57c01_4_k_cu_49f0ee676thrust24THRUST_300001_SM_1000_NS12placeholders2_9E,@object
	.size		_ZN34_INTERNAL_4be57c01_4_k_cu_49f0ee676thrust24THRUST_300001_SM_1000_NS12placeholders2_9E,(_ZN34_INTERNAL_4be57c01_4_k_cu_49f0ee674cuda3std3__436_GLOBAL__N__4be57c01_4_k_cu_49f0ee676ignoreE - _ZN34_INTERNAL_4be57c01_4_k_cu_49f0ee676thrust24THRUST_300001_SM_1000_NS12placeholders2_9E)
_ZN34_INTERNAL_4be57c01_4_k_cu_49f0ee676thrust24THRUST_300001_SM_1000_NS12placeholders2_9E:
	.zero		1
	.type		_ZN34_INTERNAL_4be57c01_4_k_cu_49f0ee674cuda3std3__436_GLOBAL__N__4be57c01_4_k_cu_49f0ee676ignoreE,@object
	.size		_ZN34_INTERNAL_4be57c01_4_k_cu_49f0ee674cuda3std3__436_GLOBAL__N__4be57c01_4_k_cu_49f0ee676ignoreE,(_ZN34_INTERNAL_4be57c01_4_k_cu_49f0ee674cuda3std6ranges3__45__cpo4dataE - _ZN34_INTERNAL_4be57c01_4_k_cu_49f0ee674cuda3std3__436_GLOBAL__N__4be57c01_4_k_cu_49f0ee676ignoreE)
_ZN34_INTERNAL_4be57c01_4_k_cu_49f0ee674cuda3std3__436_GLOBAL__N__4be57c01_4_k_cu_49f0ee676ignoreE:
	.zero		1
	.type		_ZN34_INTERNAL_4be57c01_4_k_cu_49f0ee674cuda3std6ranges3__45__cpo4dataE,@object
	.size		_ZN34_INTERNAL_4be57c01_4_k_cu_49f0ee674cuda3std6ranges3__45__cpo4dataE,(_ZN34_INTERNAL_4be57c01_4_k_cu_49f0ee676thrust24THRUST_300001_SM_1000_NS12placeholders2_1E - _ZN34_INTERNAL_4be57c01_4_k_cu_49f0ee674cuda3std6ranges3__45__cpo4dataE)
_ZN34_INTERNAL_4be57c01_4_k_cu_49f0ee674cuda3std6ranges3__45__cpo4dataE:
	.zero		1
	.type		_ZN34_INTERNAL_4be57c01_4_k_cu_49f0ee676thrust24THRUST_300001_SM_1000_NS12placeholders2_1E,@object
	.size		_ZN34_INTERNAL_4be57c01_4_k_cu_49f0ee676thrust24THRUST_300001_SM_1000_NS12placeholders2_1E,(_ZN34_INTERNAL_4be57c01_4_k_cu_49f0ee674cuda3std3__45__cpo5beginE - _ZN34_INTERNAL_4be57c01_4_k_cu_49f0ee676thrust24THRUST_300001_SM_1000_NS12placeholders2_1E)
_ZN34_INTERNAL_4be57c01_4_k_cu_49f0ee676thrust24THRUST_300001_SM_1000_NS12placeholders2_1E:
	.zero		1
	.type		_ZN34_INTERNAL_4be57c01_4_k_cu_49f0ee674cuda3std3__45__cpo5beginE,@object
	.size		_ZN34_INTERNAL_4be57c01_4_k_cu_49f0ee674cuda3std3__45__cpo5beginE,(_ZN34_INTERNAL_4be57c01_4_k_cu_49f0ee674cuda3std6ranges3__45__cpo5beginE - _ZN34_INTERNAL_4be57c01_4_k_cu_49f0ee674cuda3std3__45__cpo5beginE)
_ZN34_INTERNAL_4be57c01_4_k_cu_49f0ee674cuda3std3__45__cpo5beginE:
	.zero		1
	.type		_ZN34_INTERNAL_4be57c01_4_k_cu_49f0ee674cuda3std6ranges3__45__cpo5beginE,@object
	.size		_ZN34_INTERNAL_4be57c01_4_k_cu_49f0ee674cuda3std6ranges3__45__cpo5beginE,(_ZN34_INTERNAL_4be57c01_4_k_cu_49f0ee676thrust24THRUST_300001_SM_1000_NS12placeholders2_5E - _ZN34_INTERNAL_4be57c01_4_k_cu_49f0ee674cuda3std6ranges3__45__cpo5beginE)
_ZN34_INTERNAL_4be57c01_4_k_cu_49f0ee674cuda3std6ranges3__45__cpo5beginE:
	.zero		1
	.type		_ZN34_INTERNAL_4be57c01_4_k_cu_49f0ee676thrust24THRUST_300001_SM_1000_NS12placeholders2_5E,@object
	.size		_ZN34_INTERNAL_4be57c01_4_k_cu_49f0ee676thrust24THRUST_300001_SM_1000_NS12placeholders2_5E,(_ZN34_INTERNAL_4be57c01_4_k_cu_49f0ee674cuda3std3__45__cpo6rbeginE - _ZN34_INTERNAL_4be57c01_4_k_cu_49f0ee676thrust24THRUST_300001_SM_1000_NS12placeholders2_5E)
_ZN34_INTERNAL_4be57c01_4_k_cu_49f0ee676thrust24THRUST_300001_SM_1000_NS12placeholders2_5E:
	.zero		1
	.type		_ZN34_INTERNAL_4be57c01_4_k_cu_49f0ee674cuda3std3__45__cpo6rbeginE,@object
	.size		_ZN34_INTERNAL_4be57c01_4_k_cu_49f0ee674cuda3std3__45__cpo6rbeginE,(_ZN34_INTERNAL_4be57c01_4_k_cu_49f0ee674cuda3std6ranges3__45__cpo7advanceE - _ZN34_INTERNAL_4be57c01_4_k_cu_49f0ee674cuda3std3__45__cpo6rbeginE)
_ZN34_INTERNAL_4be57c01_4_k_cu_49f0ee674cuda3std3__45__cpo6rbeginE:
	.zero		1
	.type		_ZN34_INTERNAL_4be57c01_4_k_cu_49f0ee674cuda3std6ranges3__45__cpo7advanceE,@object
	.size		_ZN34_INTERNAL_4be57c01_4_k_cu_49f0ee674cuda3std6ranges3__45__cpo7advanceE,(_ZN34_INTERNAL_4be57c01_4_k_cu_49f0ee674cuda3std3__47nulloptE - _ZN34_INTERNAL_4be57c01_4_k_cu_49f0ee674cuda3std6ranges3__45__cpo7advanceE)
_ZN34_INTERNAL_4be57c01_4_k_cu_49f0ee674cuda3std6ranges3__45__cpo7advanceE:
	.zero		1
	.type		_ZN34_INTERNAL_4be57c01_4_k_cu_49f0ee674cuda3std3__47nulloptE,@object
	.size		_ZN34_INTERNAL_4be57c01_4_k_cu_49f0ee674cuda3std3__47nulloptE,(_ZN34_INTERNAL_4be57c01_4_k_cu_49f0ee674cuda3std6ranges3__45__cpo8distanceE - _ZN34_INTERNAL_4be57c01_4_k_cu_49f0ee674cuda3std3__47nulloptE)
_ZN34_INTERNAL_4be57c01_4_k_cu_49f0ee674cuda3std3__47nulloptE:
	.zero		1
	.type		_ZN34_INTERNAL_4be57c01_4_k_cu_49f0ee674cuda3std6ranges3__45__cpo8distanceE,@object
	.size		_ZN34_INTERNAL_4be57c01_4_k_cu_49f0ee674cuda3std6ranges3__45__cpo8distanceE,(_ZN34_INTERNAL_4be57c01_4_k_cu_49f0ee676thrust24THRUST_300001_SM_1000_NS12placeholders3_10E - _ZN34_INTERNAL_4be57c01_4_k_cu_49f0ee674cuda3std6ranges3__45__cpo8distanceE)
_ZN34_INTERNAL_4be57c01_4_k_cu_49f0ee674cuda3std6ranges3__45__cpo8distanceE:
	.zero		1
	.type		_ZN34_INTERNAL_4be57c01_4_k_cu_49f0ee676thrust24THRUST_300001_SM_1000_NS12placeholders3_10E,@object
	.size		_ZN34_INTERNAL_4be57c01_4_k_cu_49f0ee676thrust24THRUST_300001_SM_1000_NS12placeholders3_10E,(_ZN34_INTERNAL_4be57c01_4_k_cu_49f0ee674cuda3std3__419piecewise_constructE - _ZN34_INTERNAL_4be57c01_4_k_cu_49f0ee676thrust24THRUST_300001_SM_1000_NS12placeholders3_10E)
_ZN34_INTERNAL_4be57c01_4_k_cu_49f0ee676thrust24THRUST_300001_SM_1000_NS12placeholders3_10E:
	.zero		1
	.type		_ZN34_INTERNAL_4be57c01_4_k_cu_49f0ee674cuda3std3__419piecewise_constructE,@object
	.size		_ZN34_INTERNAL_4be57c01_4_k_cu_49f0ee674cuda3std3__419piecewise_constructE,(_ZN34_INTERNAL_4be57c01_4_k_cu_49f0ee674cuda3std6ranges3__45__cpo5cdataE - _ZN34_INTERNAL_4be57c01_4_k_cu_49f0ee674cuda3std3__419piecewise_constructE)
_ZN34_INTERNAL_4be57c01_4_k_cu_49f0ee674cuda3std3__419piecewise_constructE:
	.zero		1
	.type		_ZN34_INTERNAL_4be57c01_4_k_cu_49f0ee674cuda3std6ranges3__45__cpo5cdataE,@object
	.size		_ZN34_INTERNAL_4be57c01_4_k_cu_49f0ee674cuda3std6ranges3__45__cpo5cdataE,(_ZN34_INTERNAL_4be57c01_4_k_cu_49f0ee676thrust24THRUST_300001_SM_1000_NS12placeholders2_2E - _ZN34_INTERNAL_4be57c01_4_k_cu_49f0ee674cuda3std6ranges3__45__cpo5cdataE)
_ZN34_INTERNAL_4be57c01_4_k_cu_49f0ee674cuda3std6ranges3__45__cpo5cdataE:
	.zero		1
	.type		_ZN34_INTERNAL_4be57c01_4_k_cu_49f0ee676thrust24THRUST_300001_SM_1000_NS12placeholders2_2E,@object
	.size		_ZN34_INTERNAL_4be57c01_4_k_cu_49f0ee676thrust24THRUST_300001_SM_1000_NS12placeholders2_2E,(_ZN34_INTERNAL_4be57c01_4_k_cu_49f0ee674cuda3std3__45__cpo3endE - _ZN34_INTERNAL_4be57c01_4_k_cu_49f0ee676thrust24THRUST_300001_SM_1000_NS12placeholders2_2E)
_ZN34_INTERNAL_4be57c01_4_k_cu_49f0ee676thrust24THRUST_300001_SM_1000_NS12placeholders2_2E:
	.zero		1
	.type		_ZN34_INTERNAL_4be57c01_4_k_cu_49f0ee674cuda3std3__45__cpo3endE,@object
	.size		_ZN34_INTERNAL_4be57c01_4_k_cu_49f0ee674cuda3std3__45__cpo3endE,(_ZN34_INTERNAL_4be57c01_4_k_cu_49f0ee674cuda3std6ranges3__45__cpo3endE - _ZN34_INTERNAL_4be57c01_4_k_cu_49f0ee674cuda3std3__45__cpo3endE)
_ZN34_INTERNAL_4be57c01_4_k_cu_49f0ee674cuda3std3__45__cpo3endE:
	.zero		1
	.type		_ZN34_INTERNAL_4be57c01_4_k_cu_49f0ee674cuda3std6ranges3__45__cpo3endE,@object
	.size		_ZN34_INTERNAL_4be57c01_4_k_cu_49f0ee674cuda3std6ranges3__45__cpo3endE,(_ZN34_INTERNAL_4be57c01_4_k_cu_49f0ee676thrust24THRUST_300001_SM_1000_NS12placeholders2_6E - _ZN34_INTERNAL_4be57c01_4_k_cu_49f0ee674cuda3std6ranges3__45__cpo3endE)
_ZN34_INTERNAL_4be57c01_4_k_cu_49f0ee674cuda3std6ranges3__45__cpo3endE:
	.zero		1
	.type		_ZN34_INTERNAL_4be57c01_4_k_cu_49f0ee676thrust24THRUST_300001_SM_1000_NS12placeholders2_6E,@object
	.size		_ZN34_INTERNAL_4be57c01_4_k_cu_49f0ee676thrust24THRUST_300001_SM_1000_NS12placeholders2_6E,(_ZN34_INTERNAL_4be57c01_4_k_cu_49f0ee674cuda3std3__45__cpo4rendE - _ZN34_INTERNAL_4be57c01_4_k_cu_49f0ee676thrust24THRUST_300001_SM_1000_NS12placeholders2_6E)
_ZN34_INTERNAL_4be57c01_4_k_cu_49f0ee676thrust24THRUST_300001_SM_1000_NS12placeholders2_6E:
	.zero		1
	.type		_ZN34_INTERNAL_4be57c01_4_k_cu_49f0ee674cuda3std3__45__cpo4rendE,@object
	.size		_ZN34_INTERNAL_4be57c01_4_k_cu_49f0ee674cuda3std3__45__cpo4rendE,(_ZN34_INTERNAL_4be57c01_4_k_cu_49f0ee674cuda3std6ranges3__45__cpo9iter_swapE - _ZN34_INTERNAL_4be57c01_4_k_cu_49f0ee674cuda3std3__45__cpo4rendE)
_ZN34_INTERNAL_4be57c01_4_k_cu_49f0ee674cuda3std3__45__cpo4rendE:
	.zero		1
	.type		_ZN34_INTERNAL_4be57c01_4_k_cu_49f0ee674cuda3std6ranges3__45__cpo9iter_swapE,@object
	.size		_ZN34_INTERNAL_4be57c01_4_k_cu_49f0ee674cuda3std6ranges3__45__cpo9iter_swapE,(_ZN34_INTERNAL_4be57c01_4_k_cu_49f0ee674cuda3std3__48unexpectE - _ZN34_INTERNAL_4be57c01_4_k_cu_49f0ee674cuda3std6ranges3__45__cpo9iter_swapE)
_ZN34_INTERNAL_4be57c01_4_k_cu_49f0ee674cuda3std6ranges3__45__cpo9iter_swapE:
	.zero		1
	.type		_ZN34_INTERNAL_4be57c01_4_k_cu_49f0ee674cuda3std3__48unexpectE,@object
	.size		_ZN34_INTERNAL_4be57c01_4_k_cu_49f0ee674cuda3std3__48unexpectE,(_ZN34_INTERNAL_4be57c01_4_k_cu_49f0ee676thrust24THRUST_300001_SM_1000_NS8cuda_cub3parE - _ZN34_INTERNAL_4be57c01_4_k_cu_49f0ee674cuda3std3__48unexpectE)
_ZN34_INTERNAL_4be57c01_4_k_cu_49f0ee674cuda3std3__48unexpectE:
	.zero		1
	.type		_ZN34_INTERNAL_4be57c01_4_k_cu_49f0ee676thrust24THRUST_300001_SM_1000_NS8cuda_cub3parE,@object
	.size		_ZN34_INTERNAL_4be57c01_4_k_cu_49f0ee676thrust24THRUST_300001_SM_1000_NS8cuda_cub3parE,(_ZN34_INTERNAL_4be57c01_4_k_cu_49f0ee676thrust24THRUST_300001_SM_1000_NS12placeholders2_4E - _ZN34_INTERNAL_4be57c01_4_k_cu_49f0ee676thrust24THRUST_300001_SM_1000_NS8cuda_cub3parE)
_ZN34_INTERNAL_4be57c01_4_k_cu_49f0ee676thrust24THRUST_300001_SM_1000_NS8cuda_cub3parE:
	.zero		1
	.type		_ZN34_INTERNAL_4be57c01_4_k_cu_49f0ee676thrust24THRUST_300001_SM_1000_NS12placeholders2_4E,@object
	.size		_ZN34_INTERNAL_4be57c01_4_k_cu_49f0ee676thrust24THRUST_300001_SM_1000_NS12placeholders2_4E,(_ZN34_INTERNAL_4be57c01_4_k_cu_49f0ee674cuda3std3__45__cpo4cendE - _ZN34_INTERNAL_4be57c01_4_k_cu_49f0ee676thrust24THRUST_300001_SM_1000_NS12placeholders2_4E)
_ZN34_INTERNAL_4be57c01_4_k_cu_49f0ee676thrust24THRUST_300001_SM_1000_NS12placeholders2_4E:
	.zero		1
	.type		_ZN34_INTERNAL_4be57c01_4_k_cu_49f0ee674cuda3std3__45__cpo4cendE,@object
	.size		_ZN34_INTERNAL_4be57c01_4_k_cu_49f0ee674cuda3std3__45__cpo4cendE,(_ZN34_INTERNAL_4be57c01_4_k_cu_49f0ee674cuda3std6ranges3__45__cpo4cendE - _ZN34_INTERNAL_4be57c01_4_k_cu_49f0ee674cuda3std3__45__cpo4cendE)
_ZN34_INTERNAL_4be57c01_4_k_cu_49f0ee674cuda3std3__45__cpo4cendE:
	.zero		1
	.type		_ZN34_INTERNAL_4be57c01_4_k_cu_49f0ee674cuda3std6ranges3__45__cpo4cendE,@object
	.size		_ZN34_INTERNAL_4be57c01_4_k_cu_49f0ee674cuda3std6ranges3__45__cpo4cendE,(_ZN34_INTERNAL_4be57c01_4_k_cu_49f0ee674cuda3std3__420unreachable_sentinelE - _ZN34_INTERNAL_4be57c01_4_k_cu_49f0ee674cuda3std6ranges3__45__cpo4cendE)
_ZN34_INTERNAL_4be57c01_4_k_cu_49f0ee674cuda3std6ranges3__45__cpo4cendE:
	.zero		1
	.type		_ZN34_INTERNAL_4be57c01_4_k_cu_49f0ee674cuda3std3__420unreachable_sentinelE,@object
	.size		_ZN34_INTERNAL_4be57c01_4_k_cu_49f0ee674cuda3std3__420unreachable_sentinelE,(_ZN34_INTERNAL_4be57c01_4_k_cu_49f0ee674cuda3std6ranges3__45__cpo5ssizeE - _ZN34_INTERNAL_4be57c01_4_k_cu_49f0ee674cuda3std3__420unreachable_sentinelE)
_ZN34_INTERNAL_4be57c01_4_k_cu_49f0ee674cuda3std3__420unreachable_sentinelE:
	.zero		1
	.type		_ZN34_INTERNAL_4be57c01_4_k_cu_49f0ee674cuda3std6ranges3__45__cpo5ssizeE,@object
	.size		_ZN34_INTERNAL_4be57c01_4_k_cu_49f0ee674cuda3std6ranges3__45__cpo5ssizeE,(_ZN34_INTERNAL_4be57c01_4_k_cu_49f0ee676thrust24THRUST_300001_SM_1000_NS12placeholders2_8E - _ZN34_INTERNAL_4be57c01_4_k_cu_49f0ee674cuda3std6ranges3__45__cpo5ssizeE)
_ZN34_INTERNAL_4be57c01_4_k_cu_49f0ee674cuda3std6ranges3__45__cpo5ssizeE:
	.zero		1
	.type		_ZN34_INTERNAL_4be57c01_4_k_cu_49f0ee676thrust24THRUST_300001_SM_1000_NS12placeholders2_8E,@object
	.size		_ZN34_INTERNAL_4be57c01_4_k_cu_49f0ee676thrust24THRUST_300001_SM_1000_NS12placeholders2_8E,(_ZN34_INTERNAL_4be57c01_4_k_cu_49f0ee674cuda3std3__45__cpo5crendE - _ZN34_INTERNAL_4be57c01_4_k_cu_49f0ee676thrust24THRUST_300001_SM_1000_NS12placeholders2_8E)
_ZN34_INTERNAL_4be57c01_4_k_cu_49f0ee676thrust24THRUST_300001_SM_1000_NS12placeholders2_8E:
	.zero		1
	.type		_ZN34_INTERNAL_4be57c01_4_k_cu_49f0ee674cuda3std3__45__cpo5crendE,@object
	.size		_ZN34_INTERNAL_4be57c01_4_k_cu_49f0ee674cuda3std3__45__cpo5crendE,(_ZN34_INTERNAL_4be57c01_4_k_cu_49f0ee674cuda3std6ranges3__45__cpo4prevE - _ZN34_INTERNAL_4be57c01_4_k_cu_49f0ee674cuda3std3__45__cpo5crendE)
_ZN34_INTERNAL_4be57c01_4_k_cu_49f0ee674cuda3std3__45__cpo5crendE:
	.zero		1
	.type		_ZN34_INTERNAL_4be57c01_4_k_cu_49f0ee674cuda3std6ranges3__45__cpo4prevE,@object
	.size		_ZN34_INTERNAL_4be57c01_4_k_cu_49f0ee674cuda3std6ranges3__45__cpo4prevE,(_ZN34_INTERNAL_4be57c01_4_k_cu_49f0ee674cuda3std6ranges3__45__cpo9iter_moveE - _ZN34_INTERNAL_4be57c01_4_k_cu_49f0ee674cuda3std6ranges3__45__cpo4prevE)
_ZN34_INTERNAL_4be57c01_4_k_cu_49f0ee674cuda3std6ranges3__45__cpo4prevE:
	.zero		1
	.type		_ZN34_INTERNAL_4be57c01_4_k_cu_49f0ee674cuda3std6ranges3__45__cpo9iter_moveE,@object
	.size		_ZN34_INTERNAL_4be57c01_4_k_cu_49f0ee674cuda3std6ranges3__45__cpo9iter_moveE,(_ZN34_INTERNAL_4be57c01_4_k_cu_49f0ee676thrust24THRUST_300001_SM_1000_NS6system6detail10sequential3seqE - _ZN34_INTERNAL_4be57c01_4_k_cu_49f0ee674cuda3std6ranges3__45__cpo9iter_moveE)
_ZN34_INTERNAL_4be57c01_4_k_cu_49f0ee674cuda3std6ranges3__45__cpo9iter_moveE:
	.zero		1
	.type		_ZN34_INTERNAL_4be57c01_4_k_cu_49f0ee676thrust24THRUST_300001_SM_1000_NS6system6detail10sequential3seqE,@object
	.size		_ZN34_INTERNAL_4be57c01_4_k_cu_49f0ee676thrust24THRUST_300001_SM_1000_NS6system6detail10sequential3seqE,(.L_31 - _ZN34_INTERNAL_4be57c01_4_k_cu_49f0ee676thrust24THRUST_300001_SM_1000_NS6system6detail10sequential3seqE)
_ZN34_INTERNAL_4be57c01_4_k_cu_49f0ee676thrust24THRUST_300001_SM_1000_NS6system6detail10sequential3seqE:
	.zero		1
.L_31:


//--------------------- .nv.constant0._ZN3cub18CUB_300001_SM_10006detail9transform16transform_kernelINS2_10policy_hubILb1EN4cuda3std3__45tupleIJN6thrust24THRUST_300001_SM_1000_NS6detail15normal_iteratorINSA_10device_ptrI5PixelEEEEEEEE10policy1000El14reverse_colorsSG_JPSE_EEEvT0_iT1_T2_DpNS2_10kernel_argIT3_EE --------------------------
	.section	.nv.constant0._ZN3cub18CUB_300001_SM_10006detail9transform16transform_kernelINS2_10policy_hubILb1EN4cuda3std3__45tupleIJN6thrust24THRUST_300001_SM_1000_NS6detail15normal_iteratorINSA_10device_ptrI5PixelEEEEEEEE10policy1000El14reverse_colorsSG_JPSE_EEEvT0_iT1_T2_DpNS2_10kernel_argIT3_EE,"a",@progbits
	.sectionflags	@""
	.align	4
.nv.constant0._ZN3cub18CUB_300001_SM_10006detail9transform16transform_kernelINS2_10policy_hubILb1EN4cuda3std3__45tupleIJN6thrust24THRUST_300001_SM_1000_NS6detail15normal_iteratorINSA_10device_ptrI5PixelEEEEEEEE10policy1000El14reverse_colorsSG_JPSE_EEEvT0_iT1_T2_DpNS2_10kernel_argIT3_EE:
	.zero		936


//--------------------- .nv.constant0._ZN3cub18CUB_300001_SM_10006detail9transform16transform_kernelINS2_10policy_hubILb1EN4cuda3std3__45tupleIJN6thrust24THRUST_300001_SM_1000_NS6detail15normal_iteratorINSA_10device_ptrI5PixelEEEEEEEE10policy1000Ei14reverse_colorsSG_JPSE_EEEvT0_iT1_T2_DpNS2_10kernel_argIT3_EE --------------------------
	.section	.nv.constant0._ZN3cub18CUB_300001_SM_10006detail9transform16transform_kernelINS2_10policy_hubILb1EN4cuda3std3__45tupleIJN6thrust24THRUST_300001_SM_1000_NS6detail15normal_iteratorINSA_10device_ptrI5PixelEEEEEEEE10policy1000Ei14reverse_colorsSG_JPSE_EEEvT0_iT1_T2_DpNS2_10kernel_argIT3_EE,"a",@progbits
	.sectionflags	@""
	.align	4
.nv.constant0._ZN3cub18CUB_300001_SM_10006detail9transform16transform_kernelINS2_10policy_hubILb1EN4cuda3std3__45tupleIJN6thrust24THRUST_300001_SM_1000_NS6detail15normal_iteratorINSA_10device_ptrI5PixelEEEEEEEE10policy1000Ei14reverse_colorsSG_JPSE_EEEvT0_iT1_T2_DpNS2_10kernel_argIT3_EE:
	.zero		936


//--------------------- .nv.constant0._ZN3cub18CUB_300001_SM_10006detail11EmptyKernelIvEEvv --------------------------
	.section	.nv.constant0._ZN3cub18CUB_300001_SM_10006detail11EmptyKernelIvEEvv,"a",@progbits
	.sectionflags	@""
	.align	4
.nv.constant0._ZN3cub18CUB_300001_SM_10006detail11EmptyKernelIvEEvv:
	.zero		896


//--------------------- .nv.constant0._Z17increase_contrastP5PixelS0_mm --------------------------
	.section	.nv.constant0._Z17increase_contrastP5PixelS0_mm,"a",@progbits
	.sectionflags	@""
	.align	4
.nv.constant0._Z17increase_contrastP5PixelS0_mm:
	.zero		928


//--------------------- SYMBOLS --------------------------

	.type		.nv.reservedSmem.offset0,@object
	.size		.nv.reservedSmem.offset0,0x4
